	.target	sm_90a

	.elftype	@"ET_EXEC"


//--------------------- .note.nv.tkinfo           --------------------------
	.section	.note.nv.tkinfo,"",@"SHT_NOTE"
	.sectionflags	@"SHF_NOTE_NV_TKINFO"
	.tkinfo
        /*0018*/ 	.word	0x00000002
        /*0030*/ 	.string	""
        /*0030*/ 	.string	"ptxas"
        /*0030*/ 	.string	"Cuda compilation tools, release 13.0, V13.0.88"
        /*0030*/ 	.string	"Build cuda_13.0.r13.0/compiler.36424714_0"
        /*0030*/ 	.string	"-arch sm_90a -m 64 "



//--------------------- .note.nv.cuinfo           --------------------------
	.section	.note.nv.cuinfo,"",@"SHT_NOTE"
	.sectionflags	@"SHF_NOTE_NV_CUINFO"
        /*0018*/ 	.short	0x0002
        /*001a*/ 	.short	0x005a
        /*001c*/ 	.short	0x0082
	.zero		2


//--------------------- .nv.info                  --------------------------
	.section	.nv.info,"",@"SHT_CUDA_INFO"
	.align	4


	//----- nvinfo : EIATTR_REGCOUNT
	.align		4
        /*0000*/ 	.byte	0x04, 0x2f
        /*0002*/ 	.short	(.L_12 - .L_11)
	.align		4
.L_11:
        /*0004*/ 	.word	index@(_ZN7cutlass13device_kernelINS_4gemm6kernel13GemmUniversalIN4cute5tupleIJiiiiEEENS1_10collective13CollectiveMmaINS1_37MainloopSm90TmaGmmaWarpSpecializedFP8ILi5ENS5_IJNS4_1CILi1EEESB_SB_EEENS1_32KernelTmaWarpSpecializedPingpongEEENS5_IJNSA_ILi64EEENSA_ILi256EEENSA_ILi128EEEEEENS_12float_e5m2_tENS5_IJlSB_lEEESJ_SK_NS4_8TiledMMAINS4_8MMA_AtomIJNS4_4SM904GMMA31MMA_64x256x32_F32E5M2E5M2_SS_TNILNSO_7ScaleInE1ELSQ_1EEEEEENS4_6LayoutISC_NS5_IJNSA_ILi0EEESU_SU_EEEEENS5_IJNS4_10UnderscoreESX_SX_EEEEENS4_13SM90_TMA_LOADENS4_14ComposedLayoutINS4_7SwizzleILi3ELi4ELi3EEENS4_18smem_ptr_flag_bitsILi8EEENST_INS5_IJNSA_ILi8EEESH_EEENS5_IJSH_SB_EEEEEEEvNS4_8identityES10_S1A_vS1B_EENS_8epilogue10collective6detail29Sm90TmaWarpSpecializedAdapterINS1E_15DefaultEpilogueISJ_SK_SK_NS1D_6thread17LinearCombinationISJ_Li1EffLNS1I_9ScaleType4KindE0ELNS_15FloatRoundStyleE2ESJ_EENS1_15EpilogueDefaultEEEEEvvEEEEvNT_6ParamsE)
        /*0008*/ 	.word	0x000000a8


	//----- nvinfo : EIATTR_FRAME_SIZE
	.align		4
.L_12:
        /*000c*/ 	.byte	0x04, 0x11
        /*000e*/ 	.short	(.L_14 - .L_13)
	.align		4
.L_13:
        /*0010*/ 	.word	index@(_ZN7cutlass13device_kernelINS_4gemm6kernel13GemmUniversalIN4cute5tupleIJiiiiEEENS1_10collective13CollectiveMmaINS1_37MainloopSm90TmaGmmaWarpSpecializedFP8ILi5ENS5_IJNS4_1CILi1EEESB_SB_EEENS1_32KernelTmaWarpSpecializedPingpongEEENS5_IJNSA_ILi64EEENSA_ILi256EEENSA_ILi128EEEEEENS_12float_e5m2_tENS5_IJlSB_lEEESJ_SK_NS4_8TiledMMAINS4_8MMA_AtomIJNS4_4SM904GMMA31MMA_64x256x32_F32E5M2E5M2_SS_TNILNSO_7ScaleInE1ELSQ_1EEEEEENS4_6LayoutISC_NS5_IJNSA_ILi0EEESU_SU_EEEEENS5_IJNS4_10UnderscoreESX_SX_EEEEENS4_13SM90_TMA_LOADENS4_14ComposedLayoutINS4_7SwizzleILi3ELi4ELi3EEENS4_18smem_ptr_flag_bitsILi8EEENST_INS5_IJNSA_ILi8EEESH_EEENS5_IJSH_SB_EEEEEEEvNS4_8identityES10_S1A_vS1B_EENS_8epilogue10collective6detail29Sm90TmaWarpSpecializedAdapterINS1E_15DefaultEpilogueISJ_SK_SK_NS1D_6thread17LinearCombinationISJ_Li1EffLNS1I_9ScaleType4KindE0ELNS_15FloatRoundStyleE2ESJ_EENS1_15EpilogueDefaultEEEEEvvEEEEvNT_6ParamsE)
        /*0014*/ 	.word	0x00000108


	//----- nvinfo : EIATTR_MIN_STACK_SIZE
	.align		4
.L_14:
        /*0018*/ 	.byte	0x04, 0x12
        /*001a*/ 	.short	(.L_16 - .L_15)
	.align		4
.L_15:
        /*001c*/ 	.word	index@(_ZN7cutlass13device_kernelINS_4gemm6kernel13GemmUniversalIN4cute5tupleIJiiiiEEENS1_10collective13CollectiveMmaINS1_37MainloopSm90TmaGmmaWarpSpecializedFP8ILi5ENS5_IJNS4_1CILi1EEESB_SB_EEENS1_32KernelTmaWarpSpecializedPingpongEEENS5_IJNSA_ILi64EEENSA_ILi256EEENSA_ILi128EEEEEENS_12float_e5m2_tENS5_IJlSB_lEEESJ_SK_NS4_8TiledMMAINS4_8MMA_AtomIJNS4_4SM904GMMA31MMA_64x256x32_F32E5M2E5M2_SS_TNILNSO_7ScaleInE1ELSQ_1EEEEEENS4_6LayoutISC_NS5_IJNSA_ILi0EEESU_SU_EEEEENS5_IJNS4_10UnderscoreESX_SX_EEEEENS4_13SM90_TMA_LOADENS4_14ComposedLayoutINS4_7SwizzleILi3ELi4ELi3EEENS4_18smem_ptr_flag_bitsILi8EEENST_INS5_IJNSA_ILi8EEESH_EEENS5_IJSH_SB_EEEEEEEvNS4_8identityES10_S1A_vS1B_EENS_8epilogue10collective6detail29Sm90TmaWarpSpecializedAdapterINS1E_15DefaultEpilogueISJ_SK_SK_NS1D_6thread17LinearCombinationISJ_Li1EffLNS1I_9ScaleType4KindE0ELNS_15FloatRoundStyleE2ESJ_EENS1_15EpilogueDefaultEEEEEvvEEEEvNT_6ParamsE)
        /*0020*/ 	.word	0x00000108
.L_16:


//--------------------- .nv.compat                --------------------------
	.section	.nv.compat,"",@"SHT_CUDA_COMPAT_INFO"
	.align	4
        /*0000*/ 	.byte	0x02, 0x09, 0x01, 0x00, 0x02, 0x02, 0x04, 0x00, 0x02, 0x05, 0x05, 0x00, 0x03, 0x07, 0x01, 0x01
        /*0010*/ 	.byte	0x02, 0x03, 0x01, 0x00, 0x02, 0x06, 0x01, 0x00, 0x04, 0x0b, 0x08, 0x00, 0x00, 0x00, 0x00, 0x00
        /*0020*/ 	.byte	0x00, 0x00, 0x00, 0x00


//--------------------- .nv.info._ZN7cutlass13device_kernelINS_4gemm6kernel13GemmUniversalIN4cute5tupleIJiiiiEEENS1_10collective13CollectiveMmaINS1_37MainloopSm90TmaGmmaWarpSpecializedFP8ILi5ENS5_IJNS4_1CILi1EEESB_SB_EEENS1_32KernelTmaWarpSpecializedPingpongEEENS5_IJNSA_ILi64EEENSA_ILi256EEENSA_ILi128EEEEEENS_12float_e5m2_tENS5_IJlSB_lEEESJ_SK_NS4_8TiledMMAINS4_8MMA_AtomIJNS4_4SM904GMMA31MMA_64x256x32_F32E5M2E5M2_SS_TNILNSO_7ScaleInE1ELSQ_1EEEEEENS4_6LayoutISC_NS5_IJNSA_ILi0EEESU_SU_EEEEENS5_IJNS4_10UnderscoreESX_SX_EEEEENS4_13SM90_TMA_LOADENS4_14ComposedLayoutINS4_7SwizzleILi3ELi4ELi3EEENS4_18smem_ptr_flag_bitsILi8EEENST_INS5_IJNSA_ILi8EEESH_EEENS5_IJSH_SB_EEEEEEEvNS4_8identityES10_S1A_vS1B_EENS_8epilogue10collective6detail29Sm90TmaWarpSpecializedAdapterINS1E_15DefaultEpilogueISJ_SK_SK_NS1D_6thread17LinearCombinationISJ_Li1EffLNS1I_9ScaleType4KindE0ELNS_15FloatRoundStyleE2ESJ_EENS1_15EpilogueDefaultEEEEEvvEEEEvNT_6ParamsE --------------------------
	.section	.nv.info._ZN7cutlass13device_kernelINS_4gemm6kernel13GemmUniversalIN4cute5tupleIJiiiiEEENS1_10collective13CollectiveMmaINS1_37MainloopSm90TmaGmmaWarpSpecializedFP8ILi5ENS5_IJNS4_1CILi1EEESB_SB_EEENS1_32KernelTmaWarpSpecializedPingpongEEENS5_IJNSA_ILi64EEENSA_ILi256EEENSA_ILi128EEEEEENS_12float_e5m2_tENS5_IJlSB_lEEESJ_SK_NS4_8TiledMMAINS4_8MMA_AtomIJNS4_4SM904GMMA31MMA_64x256x32_F32E5M2E5M2_SS_TNILNSO_7ScaleInE1ELSQ_1EEEEEENS4_6LayoutISC_NS5_IJNSA_ILi0EEESU_SU_EEEEENS5_IJNS4_10UnderscoreESX_SX_EEEEENS4_13SM90_TMA_LOADENS4_14ComposedLayoutINS4_7SwizzleILi3ELi4ELi3EEENS4_18smem_ptr_flag_bitsILi8EEENST_INS5_IJNSA_ILi8EEESH_EEENS5_IJSH_SB_EEEEEEEvNS4_8identityES10_S1A_vS1B_EENS_8epilogue10collective6detail29Sm90TmaWarpSpecializedAdapterINS1E_15DefaultEpilogueISJ_SK_SK_NS1D_6thread17LinearCombinationISJ_Li1EffLNS1I_9ScaleType4KindE0ELNS_15FloatRoundStyleE2ESJ_EENS1_15EpilogueDefaultEEEEEvvEEEEvNT_6ParamsE,"",@"SHT_CUDA_INFO"
	.sectionflags	@""
	.align	4


	//----- nvinfo : EIATTR_CUDA_API_VERSION
	.align		4
        /*0000*/ 	.byte	0x04, 0x37
        /*0002*/ 	.short	(.L_18 - .L_17)
.L_17:
        /*0004*/ 	.word	0x00000082


	//----- nvinfo : EIATTR_KPARAM_INFO
	.align		4
.L_18:
        /*0008*/ 	.byte	0x04, 0x17
        /*000a*/ 	.short	(.L_20 - .L_19)
.L_19:
        /*000c*/ 	.word	0x00000000
        /*0010*/ 	.short	0x0000
        /*0012*/ 	.short	0x0070
        /*0014*/ 	.byte	0x00, 0xf0, 0x01, 0x10


	//----- nvinfo : EIATTR_SPARSE_MMA_MASK
	.align		4
.L_20:
        /*0018*/ 	.byte	0x03, 0x50
        /*001a*/ 	.short	0x0000


	//----- nvinfo : EIATTR_MAXREG_COUNT
	.align		4
        /*001c*/ 	.byte	0x03, 0x1b
        /*001e*/ 	.short	0x00a8


	//----- nvinfo : EIATTR_NUM_BARRIERS
	.align		4
        /*0020*/ 	.byte	0x02, 0x4c
        /*0022*/ 	.byte	0x01
	.zero		1


	//----- nvinfo : EIATTR_ANNOTATIONS
	.align		4
        /*0024*/ 	.byte	0x04, 0x55
        /*0026*/ 	.short	(.L_22 - .L_21)


	//   ....[0]....
.L_21:
        /*0028*/ 	.word	0x00000001
        /*002c*/ 	.byte	0x70, 0x0b, 0x00, 0x00, 0x01, 0x00, 0x00, 0x00, 0xa0, 0x0b, 0x00, 0x00, 0x01, 0x00, 0x00, 0x00
        /* <DEDUP_REMOVED lines=203> */
        /*0cec*/ 	.byte	0x10, 0x01, 0x01, 0x00


	//----- nvinfo : EIATTR_MERCURY_ISA_VERSION
	.align		4
.L_22:
        /*0cf0*/ 	.byte	0x03, 0x5f
        /*0cf2*/ 	.short	0x0101


	//----- nvinfo : EIATTR_INT_WARP_WIDE_INSTR_OFFSETS
	.align		4
        /*0cf4*/ 	.byte	0x04, 0x31
        /*0cf6*/ 	.short	(.L_24 - .L_23)


	//   ....[0]....
.L_23:
        /*0cf8*/ 	.word	0x000004d0


	//   ....[1]....
        /*0cfc*/ 	.word	0x000004e0


	//   ....[2]....
        /*0d00*/ 	.word	0x00000550


	//   ....[3]....
        /*0d04*/ 	.word	0x00000560


	//   ....[4]....
        /*0d08*/ 	.word	0x00000570


	//   ....[5]....
        /*0d0c*/ 	.word	0x00000590


	//   ....[6]....
        /*0d10*/ 	.word	0x000005f0


	//   ....[7]....
        /*0d14*/ 	.word	0x00000610


	//----- nvinfo : EIATTR_COOP_GROUP_MASK_REGIDS
	.align		4
.L_24:
        /*0d18*/ 	.byte	0x04, 0x29
        /*0d1a*/ 	.short	(.L_26 - .L_25)


	//   ....[0]....
.L_25:
        /*0d1c*/ 	.word	0xffffffff


	//   ....[1]....
        /*0d20*/ 	.word	0xffffffff


	//   ....[2]....
        /*0d24*/ 	.word	0xffffffff


	//   ....[3]....
        /*0d28*/ 	.word	0xffffffff


	//   ....[4]....
        /*0d2c*/ 	.word	0xffffffff


	//   ....[5]....
        /*0d30*/ 	.word	0xffffffff


	//----- nvinfo : EIATTR_COOP_GROUP_INSTR_OFFSETS
	.align		4
.L_26:
        /*0d34*/ 	.byte	0x04, 0x28
        /*0d36*/ 	.short	(.L_28 - .L_27)


	//   ....[0]....
.L_27:
        /*0d38*/ 	.word	0x00000060


	//   ....[1]....
        /*0d3c*/ 	.word	0x00000090


	//   ....[2]....
        /*0d40*/ 	.word	0x00000190


	//   ....[3]....
        /*0d44*/ 	.word	0x000003c0


	//   ....[4]....
        /*0d48*/ 	.word	0x00000400


	//   ....[5]....
        /*0d4c*/ 	.word	0x00000440


	//----- nvinfo : EIATTR_REG_RECONFIG
	.align		4
.L_28:
        /*0d50*/ 	.byte	0x01, 0x54
	.zero		2


	//----- nvinfo : EIATTR_MBARRIER_INSTR_OFFSETS
	.align		4
        /*0d54*/ 	.byte	0x04, 0x39
        /*0d56*/ 	.short	(.L_30 - .L_29)


	//   ....[0]....
.L_29:
        /*0d58*/ 	.word	0x00000310
        /*0d5c*/ 	.word	0x000000ff
        /*0d60*/ 	.word	0x00000000
        /*0d64*/ 	.short	0x0100
        /*0d66*/ 	.byte	0x07
	.zero		1


	//   ....[1]....
        /*0d68*/ 	.word	0x00000320
        /*0d6c*/ 	.word	0x000000ff
        /*0d70*/ 	.word	0x00000028
        /*0d74*/ 	.short	0x0100
        /*0d76*/ 	.byte	0x07
	.zero		1


	//   ....[2]....
        /*0d78*/ 	.word	0x00000330
        /*0d7c*/ 	.word	0x000000ff
        /*0d80*/ 	.word	0x00000008
        /*0d84*/ 	.short	0x0100
        /*0d86*/ 	.byte	0x07
	.zero		1


	//   ....[3]....
        /*0d88*/ 	.word	0x00000340
        /*0d8c*/ 	.word	0x000000ff
        /*0d90*/ 	.word	0x00000030
        /*0d94*/ 	.short	0x0100
        /*0d96*/ 	.byte	0x07
	.zero		1


	//   ....[4]....
        /*0d98*/ 	.word	0x00000350
        /*0d9c*/ 	.word	0x000000ff
        /*0da0*/ 	.word	0x00000010
        /*0da4*/ 	.short	0x0100
        /*0da6*/ 	.byte	0x07
	.zero		1


	//   ....[5]....
        /*0da8*/ 	.word	0x00000360
        /*0dac*/ 	.word	0x000000ff
        /*0db0*/ 	.word	0x00000038
        /*0db4*/ 	.short	0x0100
        /*0db6*/ 	.byte	0x07
	.zero		1


	//   ....[6]....
        /*0db8*/ 	.word	0x00000370
        /*0dbc*/ 	.word	0x000000ff
        /*0dc0*/ 	.word	0x00000018
        /*0dc4*/ 	.short	0x0100
        /*0dc6*/ 	.byte	0x07
	.zero		1


	//   ....[7]....
        /*0dc8*/ 	.word	0x00000380
        /*0dcc*/ 	.word	0x000000ff
        /*0dd0*/ 	.word	0x00000040
        /*0dd4*/ 	.short	0x0100
        /*0dd6*/ 	.byte	0x07
	.zero		1


	//   ....[8]....
        /*0dd8*/ 	.word	0x00000390
        /*0ddc*/ 	.word	0x000000ff
        /*0de0*/ 	.word	0x00000020
        /*0de4*/ 	.short	0x0100
        /*0de6*/ 	.byte	0x07
	.zero		1


	//   ....[9]....
        /*0de8*/ 	.word	0x000003a0
        /*0dec*/ 	.word	0x000000ff
        /*0df0*/ 	.word	0x00000048
        /*0df4*/ 	.short	0x0100
        /*0df6*/ 	.byte	0x07
	.zero		1


	//   ....[10]....
        /*0df8*/ 	.word	0x00000630
        /*0dfc*/ 	.word	0x000000ff
        /*0e00*/ 	.word	0x00000080
        /*0e04*/ 	.short	0x0100
        /*0e06*/ 	.byte	0x07
	.zero		1


	//   ....[11]....
        /*0e08*/ 	.word	0x00000640
        /*0e0c*/ 	.word	0x000000ff
        /*0e10*/ 	.word	0x00000088
        /*0e14*/ 	.short	0x0100
        /*0e16*/ 	.byte	0x07
	.zero		1


	//   ....[12]....
        /*0e18*/ 	.word	0x00000680
        /*0e1c*/ 	.word	0x000000ff
        /*0e20*/ 	.word	0x00000060
        /*0e24*/ 	.short	0x0100
        /*0e26*/ 	.byte	0x0a
	.zero		1


	//   ....[13]....
        /*0e28*/ 	.word	0x000006a0
        /*0e2c*/ 	.word	0x000000ff
        /*0e30*/ 	.word	0x00000068
        /*0e34*/ 	.short	0x0100
        /*0e36*/ 	.byte	0x0a
	.zero		1


	//   ....[14]....
        /*0e38*/ 	.word	0x000006b0
        /*0e3c*/ 	.word	0x000000ff
        /*0e40*/ 	.word	0x00000070
        /*0e44*/ 	.short	0x0100
        /*0e46*/ 	.byte	0x0a
	.zero		1


	//   ....[15]....
        /*0e48*/ 	.word	0x000006c0
        /*0e4c*/ 	.word	0x000000ff
        /*0e50*/ 	.word	0x00000078
        /*0e54*/ 	.short	0x0100
        /*0e56*/ 	.byte	0x0a
	.zero		1


	//   ....[16]....
        /*0e58*/ 	.word	0x000015d0
        /*0e5c*/ 	.word	0x000000ff
        /*0e60*/ 	.word	0xfffffff8
        /*0e64*/ 	.short	0x010a
        /*0e66*/ 	.byte	0x12
	.zero		1


	//   ....[17]....
        /*0e68*/ 	.word	0x00001fa0
        /*0e6c*/ 	.word	0x000000ff
        /*0e70*/ 	.word	0x00000000
        /*0e74*/ 	.short	0x010a
        /*0e76*/ 	.byte	0x06
	.zero		1


	//   ....[18]....
        /*0e78*/ 	.word	0x00001fe0
        /*0e7c*/ 	.word	0x000000ff
        /*0e80*/ 	.word	0x00000000
        /*0e84*/ 	.short	0x010a
        /*0e86*/ 	.byte	0x06
	.zero		1


	//   ....[19]....
        /*0e88*/ 	.word	0x00003280
        /*0e8c*/ 	.word	0x000000ff
        /*0e90*/ 	.word	0x00000000
        /*0e94*/ 	.short	0x010a
        /*0e96*/ 	.byte	0x09
	.zero		1


	//   ....[20]....
        /*0e98*/ 	.word	0x000032c0
        /*0e9c*/ 	.word	0x000000ff
        /*0ea0*/ 	.word	0x00000000
        /*0ea4*/ 	.short	0x010a
        /*0ea6*/ 	.byte	0x09
	.zero		1


	//   ....[21]....
        /*0ea8*/ 	.word	0x000043c0
        /*0eac*/ 	.word	0x000000ff
        /*0eb0*/ 	.word	0x00000000
        /*0eb4*/ 	.short	0x0101
        /*0eb6*/ 	.byte	0x08
	.zero		1


	//   ....[22]....
        /*0eb8*/ 	.word	0x00005430
        /*0ebc*/ 	.word	0x000000e5
        /*0ec0*/ 	.word	0x00000000
        /*0ec4*/ 	.short	0x0101
        /*0ec6*/ 	.byte	0x1c
	.zero		1


	//   ....[23]....
        /*0ec8*/ 	.word	0x00005550
        /*0ecc*/ 	.word	0x000000ff
        /*0ed0*/ 	.word	0x00000000
        /*0ed4*/ 	.short	0x0101
        /*0ed6*/ 	.byte	0x08
	.zero		1


	//   ....[24]....
        /*0ed8*/ 	.word	0x00005600
        /*0edc*/ 	.word	0x000000ff
        /*0ee0*/ 	.word	0x00000008
        /*0ee4*/ 	.short	0x010a
        /*0ee6*/ 	.byte	0x12
	.zero		1


	//   ....[25]....
        /*0ee8*/ 	.word	0x0000e7d0
        /*0eec*/ 	.word	0x00000003
        /*0ef0*/ 	.word	0x00000000
        /*0ef4*/ 	.short	0x0101
        /*0ef6*/ 	.byte	0x1c
	.zero		1


	//   ....[26]....
        /*0ef8*/ 	.word	0x0000f1d0
        /*0efc*/ 	.word	0x0000000b
        /*0f00*/ 	.word	0x00000028
        /*0f04*/ 	.short	0x010a
        /*0f06*/ 	.byte	0x3f
	.zero		1


	//   ....[27]....
        /*0f08*/ 	.word	0x0000f580
        /*0f0c*/ 	.word	0x00000004
        /*0f10*/ 	.word	0x00000088
        /*0f14*/ 	.short	0x0101
        /*0f16*/ 	.byte	0x3f
	.zero		1


	//   ....[28]....
        /*0f18*/ 	.word	0x0000fd70
        /*0f1c*/ 	.word	0x00000007
        /*0f20*/ 	.word	0x00000000
        /*0f24*/ 	.short	0x010a
        /*0f26*/ 	.byte	0x3f
	.zero		1


	//   ....[29]....
        /*0f28*/ 	.word	0x0000fdf0
        /*0f2c*/ 	.word	0x00000009
        /*0f30*/ 	.word	0x00000000
        /*0f34*/ 	.short	0x010a
        /*0f36*/ 	.byte	0x3f
	.zero		1


	//   ....[30]....
        /*0f38*/ 	.word	0x0000fe80
        /*0f3c*/ 	.word	0x00000006
        /*0f40*/ 	.word	0x00000000
        /*0f44*/ 	.short	0x010a
        /*0f46*/ 	.byte	0x3f
	.zero		1


	//   ....[31]....
        /*0f48*/ 	.word	0x0000ff10
        /*0f4c*/ 	.word	0x00000009
        /*0f50*/ 	.word	0x00000000
        /*0f54*/ 	.short	0x010a
        /*0f56*/ 	.byte	0x3f
	.zero		1


	//   ....[32]....
        /*0f58*/ 	.word	0x0000ffa0
        /*0f5c*/ 	.word	0x00000003
        /*0f60*/ 	.word	0x00000000
        /*0f64*/ 	.short	0x010a
        /*0f66*/ 	.byte	0x3f
	.zero		1


	//   ....[33]....
        /*0f68*/ 	.word	0x00010010
        /*0f6c*/ 	.word	0x00000003
        /*0f70*/ 	.word	0xfffffff8
        /*0f74*/ 	.short	0x010a
        /*0f76*/ 	.byte	0x3f
	.zero		1


	//   ....[34]....
        /*0f78*/ 	.word	0x00010070
        /*0f7c*/ 	.word	0x00000003
        /*0f80*/ 	.word	0x00000000
        /*0f84*/ 	.short	0x010a
        /*0f86*/ 	.byte	0x3f
	.zero		1


	//   ....[35]....
        /*0f88*/ 	.word	0x000100e0
        /*0f8c*/ 	.word	0x00000000
        /*0f90*/ 	.word	0x00000000
        /*0f94*/ 	.short	0x010a
        /*0f96*/ 	.byte	0x3f
	.zero		1


	//   ....[36]....
        /*0f98*/ 	.word	0x00010150
        /*0f9c*/ 	.word	0x00000019
        /*0fa0*/ 	.word	0x00000008
        /*0fa4*/ 	.short	0x010a
        /*0fa6*/ 	.byte	0x3f
	.zero		1


	//   ....[37]....
        /*0fa8*/ 	.word	0x00010220
        /*0fac*/ 	.word	0x0000000b
        /*0fb0*/ 	.word	0x00000028
        /*0fb4*/ 	.short	0x010a
        /*0fb6*/ 	.byte	0x3f
	.zero		1


	//   ....[38]....
        /*0fb8*/ 	.word	0x00010300
        /*0fbc*/ 	.word	0x00000007
        /*0fc0*/ 	.word	0x00000000
        /*0fc4*/ 	.short	0x010a
        /*0fc6*/ 	.byte	0x3f
	.zero		1


	//   ....[39]....
        /*0fc8*/ 	.word	0x00010350
        /*0fcc*/ 	.word	0x00000009
        /*0fd0*/ 	.word	0x00000000
        /*0fd4*/ 	.short	0x010a
        /*0fd6*/ 	.byte	0x3f
	.zero		1


	//   ....[40]....
        /*0fd8*/ 	.word	0x000103a0
        /*0fdc*/ 	.word	0x00000006
        /*0fe0*/ 	.word	0x00000000
        /*0fe4*/ 	.short	0x010a
        /*0fe6*/ 	.byte	0x3f
	.zero		1


	//   ....[41]....
        /*0fe8*/ 	.word	0x000103f0
        /*0fec*/ 	.word	0x00000009
        /*0ff0*/ 	.word	0x00000000
        /*0ff4*/ 	.short	0x010a
        /*0ff6*/ 	.byte	0x3f
	.zero		1


	//----- nvinfo : EIATTR_NUM_MBARRIERS
	.align		4
.L_30:
        /*0ff8*/ 	.byte	0x03, 0x38
        /*0ffa*/ 	.short	0x0010


	//----- nvinfo : EIATTR_EXIT_INSTR_OFFSETS
	.align		4
        /*0ffc*/ 	.byte	0x04, 0x1c
        /*0ffe*/ 	.short	(.L_32 - .L_31)


	//   ....[0]....
.L_31:
        /*1000*/ 	.word	0x000012d0


	//   ....[1]....
        /*1004*/ 	.word	0x00001330


	//   ....[2]....
        /*1008*/ 	.word	0x0000eee0


	//   ....[3]....
        /*100c*/ 	.word	0x0000ef10


	//   ....[4]....
        /*1010*/ 	.word	0x0000fff0


	//----- nvinfo : EIATTR_MAX_THREADS
	.align		4
.L_32:
        /*1014*/ 	.byte	0x04, 0x05
        /*1016*/ 	.short	(.L_34 - .L_33)
.L_33:
        /*1018*/ 	.word	0x00000180
        /*101c*/ 	.word	0x00000001
        /*1020*/ 	.word	0x00000001


	//----- nvinfo : EIATTR_CRS_STACK_SIZE
	.align		4
.L_34:
        /*1024*/ 	.byte	0x04, 0x1e
        /*1026*/ 	.short	(.L_36 - .L_35)
.L_35:
        /*1028*/ 	.word	0x00000000


	//----- nvinfo : EIATTR_CBANK_PARAM_SIZE
	.align		4
.L_36:
        /*102c*/ 	.byte	0x03, 0x19
        /*102e*/ 	.short	0x0470


	//----- nvinfo : EIATTR_PARAM_CBANK
	.align		4
        /*1030*/ 	.byte	0x04, 0x0a
        /*1032*/ 	.short	(.L_38 - .L_37)
	.align		4
.L_37:
        /*1034*/ 	.word	index@(.nv.constant0._ZN7cutlass13device_kernelINS_4gemm6kernel13GemmUniversalIN4cute5tupleIJiiiiEEENS1_10collective13CollectiveMmaINS1_37MainloopSm90TmaGmmaWarpSpecializedFP8ILi5ENS5_IJNS4_1CILi1EEESB_SB_EEENS1_32KernelTmaWarpSpecializedPingpongEEENS5_IJNSA_ILi64EEENSA_ILi256EEENSA_ILi128EEEEEENS_12float_e5m2_tENS5_IJlSB_lEEESJ_SK_NS4_8TiledMMAINS4_8MMA_AtomIJNS4_4SM904GMMA31MMA_64x256x32_F32E5M2E5M2_SS_TNILNSO_7ScaleInE1ELSQ_1EEEEEENS4_6LayoutISC_NS5_IJNSA_ILi0EEESU_SU_EEEEENS5_IJNS4_10UnderscoreESX_SX_EEEEENS4_13SM90_TMA_LOADENS4_14ComposedLayoutINS4_7SwizzleILi3ELi4ELi3EEENS4_18smem_ptr_flag_bitsILi8EEENST_INS5_IJNSA_ILi8EEESH_EEENS5_IJSH_SB_EEEEEEEvNS4_8identityES10_S1A_vS1B_EENS_8epilogue10collective6detail29Sm90TmaWarpSpecializedAdapterINS1E_15DefaultEpilogueISJ_SK_SK_NS1D_6thread17LinearCombinationISJ_Li1EffLNS1I_9ScaleType4KindE0ELNS_15FloatRoundStyleE2ESJ_EENS1_15EpilogueDefaultEEEEEvvEEEEvNT_6ParamsE)
        /*1038*/ 	.short	0x0210
        /*103a*/ 	.short	0x0470


	//----- nvinfo : EIATTR_SW_WAR
	.align		4
.L_38:
        /*103c*/ 	.byte	0x04, 0x36
        /*103e*/ 	.short	(.L_40 - .L_39)
.L_39:
        /*1040*/ 	.word	0x00000008
.L_40:


//--------------------- .nv.callgraph             --------------------------
	.section	.nv.callgraph,"",@"SHT_CUDA_CALLGRAPH"
	.align	4
	.sectionentsize	8
	.align		4
        /*0000*/ 	.word	0x00000000
	.align		4
        /*0004*/ 	.word	0xffffffff
	.align		4
        /*0008*/ 	.word	0x00000000
	.align		4
        /*000c*/ 	.word	0xfffffffe
	.align		4
        /*0010*/ 	.word	0x00000000
	.align		4
        /*0014*/ 	.word	0xfffffffd
	.align		4
        /*0018*/ 	.word	0x00000000
	.align		4
        /*001c*/ 	.word	0xfffffffc


//--------------------- .nv.constant4             --------------------------
	.section	.nv.constant4,"a",@progbits
	.align	8
	.align		8
.nv.constant4:
        /*0000*/ 	.dword	_ZN40_INTERNAL_1b743e2d_4_k_cu_81d1c16a_243174cuda3std3__45__cpo5beginE
	.align		8
        /*0008*/ 	.dword	_ZN40_INTERNAL_1b743e2d_4_k_cu_81d1c16a_243174cuda3std3__45__cpo3endE
	.align		8
        /*0010*/ 	.dword	_ZN40_INTERNAL_1b743e2d_4_k_cu_81d1c16a_243174cuda3std3__45__cpo6cbeginE
	.align		8
        /*0018*/ 	.dword	_ZN40_INTERNAL_1b743e2d_4_k_cu_81d1c16a_243174cuda3std3__45__cpo4cendE
	.align		8
        /*0020*/ 	.dword	_ZN40_INTERNAL_1b743e2d_4_k_cu_81d1c16a_243174cuda3std3__442_GLOBAL__N__1b743e2d_4_k_cu_81d1c16a_243176ignoreE
	.align		8
        /*0028*/ 	.dword	_ZN40_INTERNAL_1b743e2d_4_k_cu_81d1c16a_243174cuda3std3__419piecewise_constructE
	.align		8
        /*0030*/ 	.dword	_ZN40_INTERNAL_1b743e2d_4_k_cu_81d1c16a_243174cuda3std3__48in_placeE
	.align		8
        /*0038*/ 	.dword	_ZN40_INTERNAL_1b743e2d_4_k_cu_81d1c16a_243174cuda3std6ranges3__45__cpo4swapE
	.align		8
        /*0040*/ 	.dword	_ZN40_INTERNAL_1b743e2d_4_k_cu_81d1c16a_243174cuda3std6ranges3__45__cpo9iter_moveE
	.align		8
        /*0048*/ 	.dword	_ZN40_INTERNAL_1b743e2d_4_k_cu_81d1c16a_243174cute7productE
	.align		8
        /*0050*/ 	.dword	_ZN40_INTERNAL_1b743e2d_4_k_cu_81d1c16a_243174cute1_E


//--------------------- .text._ZN7cutlass13device_kernelINS_4gemm6kernel13GemmUniversalIN4cute5tupleIJiiiiEEENS1_10collective13CollectiveMmaINS1_37MainloopSm90TmaGmmaWarpSpecializedFP8ILi5ENS5_IJNS4_1CILi1EEESB_SB_EEENS1_32KernelTmaWarpSpecializedPingpongEEENS5_IJNSA_ILi64EEENSA_ILi256EEENSA_ILi128EEEEEENS_12float_e5m2_tENS5_IJlSB_lEEESJ_SK_NS4_8TiledMMAINS4_8MMA_AtomIJNS4_4SM904GMMA31MMA_64x256x32_F32E5M2E5M2_SS_TNILNSO_7ScaleInE1ELSQ_1EEEEEENS4_6LayoutISC_NS5_IJNSA_ILi0EEESU_SU_EEEEENS5_IJNS4_10UnderscoreESX_SX_EEEEENS4_13SM90_TMA_LOADENS4_14ComposedLayoutINS4_7SwizzleILi3ELi4ELi3EEENS4_18smem_ptr_flag_bitsILi8EEENST_INS5_IJNSA_ILi8EEESH_EEENS5_IJSH_SB_EEEEEEEvNS4_8identityES10_S1A_vS1B_EENS_8epilogue10collective6detail29Sm90TmaWarpSpecializedAdapterINS1E_15DefaultEpilogueISJ_SK_SK_NS1D_6thread17LinearCombinationISJ_Li1EffLNS1I_9ScaleType4KindE0ELNS_15FloatRoundStyleE2ESJ_EENS1_15EpilogueDefaultEEEEEvvEEEEvNT_6ParamsE --------------------------
	.section	.text._ZN7cutlass13device_kernelINS_4gemm6kernel13GemmUniversalIN4cute5tupleIJiiiiEEENS1_10collective13CollectiveMmaINS1_37MainloopSm90TmaGmmaWarpSpecializedFP8ILi5ENS5_IJNS4_1CILi1EEESB_SB_EEENS1_32KernelTmaWarpSpecializedPingpongEEENS5_IJNSA_ILi64EEENSA_ILi256EEENSA_ILi128EEEEEENS_12float_e5m2_tENS5_IJlSB_lEEESJ_SK_NS4_8TiledMMAINS4_8MMA_AtomIJNS4_4SM904GMMA31MMA_64x256x32_F32E5M2E5M2_SS_TNILNSO_7ScaleInE1ELSQ_1EEEEEENS4_6LayoutISC_NS5_IJNSA_ILi0EEESU_SU_EEEEENS5_IJNS4_10UnderscoreESX_SX_EEEEENS4_13SM90_TMA_LOADENS4_14ComposedLayoutINS4_7SwizzleILi3ELi4ELi3EEENS4_18smem_ptr_flag_bitsILi8EEENST_INS5_IJNSA_ILi8EEESH_EEENS5_IJSH_SB_EEEEEEEvNS4_8identityES10_S1A_vS1B_EENS_8epilogue10collective6detail29Sm90TmaWarpSpecializedAdapterINS1E_15DefaultEpilogueISJ_SK_SK_NS1D_6thread17LinearCombinationISJ_Li1EffLNS1I_9ScaleType4KindE0ELNS_15FloatRoundStyleE2ESJ_EENS1_15EpilogueDefaultEEEEEvvEEEEvNT_6ParamsE,"ax",@progbits
	.align	128
.text._ZN7cutlass13device_kernelINS_4gemm6kernel13GemmUniversalIN4cute5tupleIJiiiiEEENS1_10collective13CollectiveMmaINS1_37MainloopSm90TmaGmmaWarpSpecializedFP8ILi5ENS5_IJNS4_1CILi1EEESB_SB_EEENS1_32KernelTmaWarpSpecializedPingpongEEENS5_IJNSA_ILi64EEENSA_ILi256EEENSA_ILi128EEEEEENS_12float_e5m2_tENS5_IJlSB_lEEESJ_SK_NS4_8TiledMMAINS4_8MMA_AtomIJNS4_4SM904GMMA31MMA_64x256x32_F32E5M2E5M2_SS_TNILNSO_7ScaleInE1ELSQ_1EEEEEENS4_6LayoutISC_NS5_IJNSA_ILi0EEESU_SU_EEEEENS5_IJNS4_10UnderscoreESX_SX_EEEEENS4_13SM90_TMA_LOADENS4_14ComposedLayoutINS4_7SwizzleILi3ELi4ELi3EEENS4_18smem_ptr_flag_bitsILi8EEENST_INS5_IJNSA_ILi8EEESH_EEENS5_IJSH_SB_EEEEEEEvNS4_8identityES10_S1A_vS1B_EENS_8epilogue10collective6detail29Sm90TmaWarpSpecializedAdapterINS1E_15DefaultEpilogueISJ_SK_SK_NS1D_6thread17LinearCombinationISJ_Li1EffLNS1I_9ScaleType4KindE0ELNS_15FloatRoundStyleE2ESJ_EENS1_15EpilogueDefaultEEEEEvvEEEEvNT_6ParamsE:
        .type           _ZN7cutlass13device_kernelINS_4gemm6kernel13GemmUniversalIN4cute5tupleIJiiiiEEENS1_10collective13CollectiveMmaINS1_37MainloopSm90TmaGmmaWarpSpecializedFP8ILi5ENS5_IJNS4_1CILi1EEESB_SB_EEENS1_32KernelTmaWarpSpecializedPingpongEEENS5_IJNSA_ILi64EEENSA_ILi256EEENSA_ILi128EEEEEENS_12float_e5m2_tENS5_IJlSB_lEEESJ_SK_NS4_8TiledMMAINS4_8MMA_AtomIJNS4_4SM904GMMA31MMA_64x256x32_F32E5M2E5M2_SS_TNILNSO_7ScaleInE1ELSQ_1EEEEEENS4_6LayoutISC_NS5_IJNSA_ILi0EEESU_SU_EEEEENS5_IJNS4_10UnderscoreESX_SX_EEEEENS4_13SM90_TMA_LOADENS4_14ComposedLayoutINS4_7SwizzleILi3ELi4ELi3EEENS4_18smem_ptr_flag_bitsILi8EEENST_INS5_IJNSA_ILi8EEESH_EEENS5_IJSH_SB_EEEEEEEvNS4_8identityES10_S1A_vS1B_EENS_8epilogue10collective6detail29Sm90TmaWarpSpecializedAdapterINS1E_15DefaultEpilogueISJ_SK_SK_NS1D_6thread17LinearCombinationISJ_Li1EffLNS1I_9ScaleType4KindE0ELNS_15FloatRoundStyleE2ESJ_EENS1_15EpilogueDefaultEEEEEvvEEEEvNT_6ParamsE,@function
        .size           _ZN7cutlass13device_kernelINS_4gemm6kernel13GemmUniversalIN4cute5tupleIJiiiiEEENS1_10collective13CollectiveMmaINS1_37MainloopSm90TmaGmmaWarpSpecializedFP8ILi5ENS5_IJNS4_1CILi1EEESB_SB_EEENS1_32KernelTmaWarpSpecializedPingpongEEENS5_IJNSA_ILi64EEENSA_ILi256EEENSA_ILi128EEEEEENS_12float_e5m2_tENS5_IJlSB_lEEESJ_SK_NS4_8TiledMMAINS4_8MMA_AtomIJNS4_4SM904GMMA31MMA_64x256x32_F32E5M2E5M2_SS_TNILNSO_7ScaleInE1ELSQ_1EEEEEENS4_6LayoutISC_NS5_IJNSA_ILi0EEESU_SU_EEEEENS5_IJNS4_10UnderscoreESX_SX_EEEEENS4_13SM90_TMA_LOADENS4_14ComposedLayoutINS4_7SwizzleILi3ELi4ELi3EEENS4_18smem_ptr_flag_bitsILi8EEENST_INS5_IJNSA_ILi8EEESH_EEENS5_IJSH_SB_EEEEEEEvNS4_8identityES10_S1A_vS1B_EENS_8epilogue10collective6detail29Sm90TmaWarpSpecializedAdapterINS1E_15DefaultEpilogueISJ_SK_SK_NS1D_6thread17LinearCombinationISJ_Li1EffLNS1I_9ScaleType4KindE0ELNS_15FloatRoundStyleE2ESJ_EENS1_15EpilogueDefaultEEEEEvvEEEEvNT_6ParamsE,(.L_x_334 - _ZN7cutlass13device_kernelINS_4gemm6kernel13GemmUniversalIN4cute5tupleIJiiiiEEENS1_10collective13CollectiveMmaINS1_37MainloopSm90TmaGmmaWarpSpecializedFP8ILi5ENS5_IJNS4_1CILi1EEESB_SB_EEENS1_32KernelTmaWarpSpecializedPingpongEEENS5_IJNSA_ILi64EEENSA_ILi256EEENSA_ILi128EEEEEENS_12float_e5m2_tENS5_IJlSB_lEEESJ_SK_NS4_8TiledMMAINS4_8MMA_AtomIJNS4_4SM904GMMA31MMA_64x256x32_F32E5M2E5M2_SS_TNILNSO_7ScaleInE1ELSQ_1EEEEEENS4_6LayoutISC_NS5_IJNSA_ILi0EEESU_SU_EEEEENS5_IJNS4_10UnderscoreESX_SX_EEEEENS4_13SM90_TMA_LOADENS4_14ComposedLayoutINS4_7SwizzleILi3ELi4ELi3EEENS4_18smem_ptr_flag_bitsILi8EEENST_INS5_IJNSA_ILi8EEESH_EEENS5_IJSH_SB_EEEEEEEvNS4_8identityES10_S1A_vS1B_EENS_8epilogue10collective6detail29Sm90TmaWarpSpecializedAdapterINS1E_15DefaultEpilogueISJ_SK_SK_NS1D_6thread17LinearCombinationISJ_Li1EffLNS1I_9ScaleType4KindE0ELNS_15FloatRoundStyleE2ESJ_EENS1_15EpilogueDefaultEEEEEvvEEEEvNT_6ParamsE)
        .other          _ZN7cutlass13device_kernelINS_4gemm6kernel13GemmUniversalIN4cute5tupleIJiiiiEEENS1_10collective13CollectiveMmaINS1_37MainloopSm90TmaGmmaWarpSpecializedFP8ILi5ENS5_IJNS4_1CILi1EEESB_SB_EEENS1_32KernelTmaWarpSpecializedPingpongEEENS5_IJNSA_ILi64EEENSA_ILi256EEENSA_ILi128EEEEEENS_12float_e5m2_tENS5_IJlSB_lEEESJ_SK_NS4_8TiledMMAINS4_8MMA_AtomIJNS4_4SM904GMMA31MMA_64x256x32_F32E5M2E5M2_SS_TNILNSO_7ScaleInE1ELSQ_1EEEEEENS4_6LayoutISC_NS5_IJNSA_ILi0EEESU_SU_EEEEENS5_IJNS4_10UnderscoreESX_SX_EEEEENS4_13SM90_TMA_LOADENS4_14ComposedLayoutINS4_7SwizzleILi3ELi4ELi3EEENS4_18smem_ptr_flag_bitsILi8EEENST_INS5_IJNSA_ILi8EEESH_EEENS5_IJSH_SB_EEEEEEEvNS4_8identityES10_S1A_vS1B_EENS_8epilogue10collective6detail29Sm90TmaWarpSpecializedAdapterINS1E_15DefaultEpilogueISJ_SK_SK_NS1D_6thread17LinearCombinationISJ_Li1EffLNS1I_9ScaleType4KindE0ELNS_15FloatRoundStyleE2ESJ_EENS1_15EpilogueDefaultEEEEEvvEEEEvNT_6ParamsE,@"STO_CUDA_ENTRY STV_DEFAULT"
_ZN7cutlass13device_kernelINS_4gemm6kernel13GemmUniversalIN4cute5tupleIJiiiiEEENS1_10collective13CollectiveMmaINS1_37MainloopSm90TmaGmmaWarpSpecializedFP8ILi5ENS5_IJNS4_1CILi1EEESB_SB_EEENS1_32KernelTmaWarpSpecializedPingpongEEENS5_IJNSA_ILi64EEENSA_ILi256EEENSA_ILi128EEEEEENS_12float_e5m2_tENS5_IJlSB_lEEESJ_SK_NS4_8TiledMMAINS4_8MMA_AtomIJNS4_4SM904GMMA31MMA_64x256x32_F32E5M2E5M2_SS_TNILNSO_7ScaleInE1ELSQ_1EEEEEENS4_6LayoutISC_NS5_IJNSA_ILi0EEESU_SU_EEEEENS5_IJNS4_10UnderscoreESX_SX_EEEEENS4_13SM90_TMA_LOADENS4_14ComposedLayoutINS4_7SwizzleILi3ELi4ELi3EEENS4_18smem_ptr_flag_bitsILi8EEENST_INS5_IJNSA_ILi8EEESH_EEENS5_IJSH_SB_EEEEEEEvNS4_8identityES10_S1A_vS1B_EENS_8epilogue10collective6detail29Sm90TmaWarpSpecializedAdapterINS1E_15DefaultEpilogueISJ_SK_SK_NS1D_6thread17LinearCombinationISJ_Li1EffLNS1I_9ScaleType4KindE0ELNS_15FloatRoundStyleE2ESJ_EENS1_15EpilogueDefaultEEEEEvvEEEEvNT_6ParamsE:
[----:B------:R-:W0:Y:S02]  /*0000*/  LDC R1, c[0x0][0x28] ;  /* 0x00000a00ff017b82 */ /* 0x000e240000000800 */
[----:B0-----:R-:W-:Y:S01]  /*0010*/  VIADD R1, R1, 0xfffffef8 ;  /* 0xfffffef801017836 */ /* 0x001fe20000000000 */
[----:B------:R-:W0:Y:S01]  /*0020*/  S2R R3, SR_TID.X ;  /* 0x0000000000037919 */ /* 0x000e220000002100 */
[----:B------:R-:W-:Y:S01]  /*0030*/  ELECT P0, URZ, PT ;  /* 0x00000000003f782f */ /* 0x000fe20003800000 */
[----:B------:R-:W-:Y:S01]  /*0040*/  BSSY B0, `(.L_x_0) ;  /* 0x0000014000007945 */ /* 0x000fe20003800000 */
[----:B0-----:R-:W-:-:S05]  /*0050*/  SHF.R.U32.HI R0, RZ, 0x5, R3 ;  /* 0x00000005ff007819 */ /* 0x001fca0000011603 */
[----:B------:R-:W0:Y:S02]  /*0060*/  SHFL.IDX PT, R2, R0, RZ, 0x1f ;  /* 0x00001fff00027589 */ /* 0x000e2400000e0000 */
[----:B0-----:R-:W-:Y:S02]  /*0070*/  R2UR UR6, R2 ;  /* 0x00000000020672ca */ /* 0x001fe400000e0000 */
[----:B------:R-:W-:-:S05]  /*0080*/  SHF.R.U32.HI R2, RZ, 0x7, R3 ;  /* 0x00000007ff027819 */ /* 0x000fca0000011603 */
[----:B------:R0:W1:Y:S06]  /*0090*/  SHFL.IDX PT, R4, R2, RZ, 0x1f ;  /* 0x00001fff02047589 */ /* 0x00006c00000e0000 */
[----:B------:R-:W-:Y:S02]  /*00a0*/  USHF.R.S32.HI UR4, URZ, 0x1f, UR6 ;  /* 0x0000001f3f047899 */ /* 0x000fe40008011406 */
[----:B------:R-:W-:Y:S02]  /*00b0*/  ISETP.NE.OR P0, PT, RZ, UR6, !P0 ;  /* 0x00000006ff007c0c */ /* 0x000fe4000c705670 */
[----:B------:R-:W-:-:S04]  /*00c0*/  ULEA.HI UR4, UR4, UR6, URZ, 0x2 ;  /* 0x0000000604047291 */ /* 0x000fc8000f8f103f */
[----:B------:R-:W-:-:S04]  /*00d0*/  ULOP3.LUT UR4, UR4, 0xfffffffc, URZ, 0xc0, !UPT ;  /* 0xfffffffc04047892 */ /* 0x000fc8000f8ec03f */
[----:B------:R-:W-:-:S03]  /*00e0*/  UIADD3 UR6, UR6, -UR4, URZ ;  /* 0x8000000406067290 */ /* 0x000fc6000fffe03f */
[----:B0-----:R-:W-:Y:S09]  /*00f0*/  @P0 BRA `(.L_x_1) ;  /* 0x0000000000200947 */ /* 0x001ff20003800000 */
[----:B------:R-:W-:Y:S02]  /*0100*/  ULDC.64 UR4, c[0x0][0x198] ;  /* 0x0000660000047ab9 */ /* 0x000fe40000000a00 */
[----:B------:R-:W-:Y:S02]  /*0110*/  UIADD3 UR8, UP0, UR4, 0xf0, URZ ;  /* 0x000000f004087890 */ /* 0x000fe4000ff1e03f */
[----:B------:R-:W-:Y:S02]  /*0120*/  UIADD3 UR4, UP1, UR4, 0x1f0, URZ ;  /* 0x000001f004047890 */ /* 0x000fe4000ff3e03f */
[----:B------:R-:W-:Y:S02]  /*0130*/  UIADD3.X UR9, URZ, UR5, URZ, UP0, !UPT ;  /* 0x000000053f097290 */ /* 0x000fe400087fe43f */
[----:B------:R-:W-:-:S07]  /*0140*/  UIADD3.X UR5, URZ, UR5, URZ, UP1, !UPT ;  /* 0x000000053f057290 */ /* 0x000fce0008ffe43f */
[----:B------:R0:W-:Y:S02]  /*0150*/  UTMACCTL.PF [UR8] ;  /* 0x00000000080079b9 */ /* 0x0001e40008040000 */
[----:B------:R0:W-:Y:S02]  /*0160*/  UTMACCTL.PF [UR4] ;  /* 0x00000000040079b9 */ /* 0x0001e40008040000 */
[----:B0-----:R-:W-:Y:S01]  /*0170*/  NOP ;  /* 0x0000000000007918 */ /* 0x001fe20000000000 */
.L_x_1:
[----:B------:R-:W-:Y:S05]  /*0180*/  BSYNC B0 ;  /* 0x0000000000007941 */ /* 0x000fea0003800000 */
.L_x_0:
[----:B------:R-:W0:Y:S01]  /*0190*/  SHFL.IDX PT, R5, R0, RZ, 0x1f ;  /* 0x00001fff00057589 */ /* 0x000e2200000e0000 */
[----:B-1----:R-:W-:Y:S01]  /*01a0*/  R2UR UR13, R4 ;  /* 0x00000000040d72ca */ /* 0x002fe200000e0000 */
[----:B------:R-:W-:-:S04]  /*01b0*/  UISETP.NE.AND UP0, UPT, UR6, 0x3, UPT ;  /* 0x000000030600788c */ /* 0x000fc8000bf05270 */
[----:B------:R-:W-:-:S08]  /*01c0*/  UISETP.EQ.OR UP0, UPT, UR6, URZ, !UP0 ;  /* 0x0000003f0600728c */ /* 0x000fd0000c702670 */
[----:B------:R-:W-:Y:S02]  /*01d0*/  UIADD3 UR12, UR13, -0x1, URZ ;  /* 0xffffffff0d0c7890 */ /* 0x000fe4000fffe03f */
[----:B------:R-:W-:Y:S02]  /*01e0*/  UISETP.EQ.AND UP0, UPT, UR13, URZ, UP0 ;  /* 0x0000003f0d00728c */ /* 0x000fe40008702270 */
[----:B------:R-:W-:Y:S02]  /*01f0*/  UISETP.GE.U32.AND UP1, UPT, UR12, 0x2, UPT ;  /* 0x000000020c00788c */ /* 0x000fe4000bf26070 */
[----:B------:R-:W-:Y:S01]  /*0200*/  USEL UR15, URZ, 0x1, !UP0 ;  /* 0x000000013f0f7887 */ /* 0x000fe2000c000000 */
[----:B0-----:R-:W-:-:S03]  /*0210*/  ISETP.NE.AND P0, PT, R5, RZ, PT ;  /* 0x000000ff0500720c */ /* 0x001fc60003f05270 */
[----:B------:R-:W-:-:S10]  /*0220*/  USEL UR15, UR15, 0x2, UP1 ;  /* 0x000000020f0f7887 */ /* 0x000fd40008800000 */
[----:B------:R-:W-:Y:S05]  /*0230*/  @P0 BRA `(.L_x_2) ;  /* 0x0000000000600947 */ /* 0x000fea0003800000 */
[----:B------:R-:W0:Y:S01]  /*0240*/  S2UR UR7, SR_CgaCtaId ;  /* 0x00000000000779c3 */ /* 0x000e220000008800 */
[----:B------:R-:W-:Y:S01]  /*0250*/  UMOV UR4, 0x400 ;  /* 0x0000040000047882 */ /* 0x000fe20000000000 */
[----:B------:R-:W-:Y:S01]  /*0260*/  UMOV UR5, 0x1 ;  /* 0x0000000100057882 */ /* 0x000fe20000000000 */
[----:B------:R-:W-:Y:S01]  /*0270*/  UMOV UR8, 0x80 ;  /* 0x0000008000087882 */ /* 0x000fe20000000000 */
[----:B------:R-:W-:Y:S01]  /*0280*/  ELECT P0, URZ, PT ;  /* 0x00000000003f782f */ /* 0x000fe20003800000 */
[----:B------:R-:W-:-:S04]  /*0290*/  UIADD3 UR8, -UR8, 0x100000, URZ ;  /* 0x0010000008087890 */ /* 0x000fc8000fffe13f */
[----:B------:R-:W-:Y:S02]  /*02a0*/  USHF.L.U32 UR9, UR8, 0xb, URZ ;  /* 0x0000000b08097899 */ /* 0x000fe4000800063f */
[----:B------:R-:W-:Y:S02]  /*02b0*/  USHF.L.U32 UR8, UR8, 0x1, URZ ;  /* 0x0000000108087899 */ /* 0x000fe4000800063f */
[----:B0-----:R-:W-:Y:S02]  /*02c0*/  ULEA UR7, UR7, UR4, 0x18 ;  /* 0x0000000407077291 */ /* 0x001fe4000f8ec03f */
[----:B------:R-:W-:-:S04]  /*02d0*/  UIADD3 UR4, -UR5, 0x100000, URZ ;  /* 0x0010000005047890 */ /* 0x000fc8000fffe13f */
[----:B------:R-:W-:Y:S02]  /*02e0*/  USHF.L.U32 UR5, UR4, 0xb, URZ ;  /* 0x0000000b04057899 */ /* 0x000fe4000800063f */
[----:B------:R-:W-:Y:S01]  /*02f0*/  USHF.L.U32 UR4, UR4, 0x1, URZ ;  /* 0x0000000104047899 */ /* 0x000fe2000800063f */
[----:B------:R-:W0:Y:S11]  /*0300*/  FENCE.VIEW.ASYNC.S ;  /* 0x00000000000073c6 */ /* 0x000e360000000000 */
[----:B0-----:R0:W1:Y:S01]  /*0310*/  SYNCS.EXCH.64 URZ, [UR7], UR4 ;  /* 0x00000004073f75b2 */ /* 0x0010620008000100 */
[----:B------:R0:W2:Y:S01]  /*0320*/  SYNCS.EXCH.64 URZ, [UR7+0x28], UR8 ;  /* 0x00002808073f75b2 */ /* 0x0000a20008000100 */
[----:B------:R0:W3:Y:S01]  /*0330*/  SYNCS.EXCH.64 URZ, [UR7+0x8], UR4 ;  /* 0x00000804073f75b2 */ /* 0x0000e20008000100 */
[----:B------:R0:W4:Y:S01]  /*0340*/  SYNCS.EXCH.64 URZ, [UR7+0x30], UR8 ;  /* 0x00003008073f75b2 */ /* 0x0001220008000100 */
[----:B------:R0:W0:Y:S01]  /*0350*/  SYNCS.EXCH.64 URZ, [UR7+0x10], UR4 ;  /* 0x00001004073f75b2 */ /* 0x0000220008000100 */
[----:B------:R0:W0:Y:S01]  /*0360*/  SYNCS.EXCH.64 URZ, [UR7+0x38], UR8 ;  /* 0x00003808073f75b2 */ /* 0x0000220008000100 */
[----:B------:R0:W0:Y:S01]  /*0370*/  SYNCS.EXCH.64 URZ, [UR7+0x18], UR4 ;  /* 0x00001804073f75b2 */ /* 0x0000220008000100 */
[----:B------:R0:W0:Y:S01]  /*0380*/  SYNCS.EXCH.64 URZ, [UR7+0x40], UR8 ;  /* 0x00004008073f75b2 */ /* 0x0000220008000100 */
[----:B------:R0:W0:Y:S01]  /*0390*/  SYNCS.EXCH.64 URZ, [UR7+0x20], UR4 ;  /* 0x00002004073f75b2 */ /* 0x0000220008000100 */
[----:B------:R0:W0:Y:S01]  /*03a0*/  SYNCS.EXCH.64 URZ, [UR7+0x48], UR8 ;  /* 0x00004808073f75b2 */ /* 0x0000220008000100 */
[----:B------:R-:W-:Y:S01]  /*03b0*/  NOP ;  /* 0x0000000000007918 */ /* 0x000fe20000000000 */
.L_x_2:
[----:B------:R-:W5:Y:S01]  /*03c0*/  SHFL.IDX PT, R5, R0, RZ, 0x1f ;  /* 0x00001fff00057589 */ /* 0x000f6200000e0000 */
[----:B------:R-:W-:Y:S01]  /*03d0*/  ELECT P0, URZ, PT ;  /* 0x00000000003f782f */ /* 0x000fe20003800000 */
[----:B------:R-:W-:Y:S01]  /*03e0*/  NOP ;  /* 0x0000000000007918 */ /* 0x000fe20000000000 */
[----:B------:R-:W-:Y:S01]  /*03f0*/  ELECT P1, URZ, PT ;  /* 0x00000000003f782f */ /* 0x000fe20003820000 */
[----:B------:R1:W2:Y:S01]  /*0400*/  SHFL.IDX PT, R4, R0, RZ, 0x1f ;  /* 0x00001fff00047589 */ /* 0x0002a200000e0000 */
[----:B0-----:R-:W-:Y:S01]  /*0410*/  UMOV UR4, 0x20 ;  /* 0x0000002000047882 */ /* 0x001fe20000000000 */
[----:B------:R-:W-:Y:S01]  /*0420*/  UMOV UR9, 0x80 ;  /* 0x0000008000097882 */ /* 0x000fe20000000000 */
[----:B------:R-:W-:Y:S01]  /*0430*/  NOP ;  /* 0x0000000000007918 */ /* 0x000fe20000000000 */
[----:B------:R-:W0:Y:S01]  /*0440*/  SHFL.IDX PT, R2, R2, RZ, 0x1f ;  /* 0x00001fff02027589 */ /* 0x000e2200000e0000 */
[----:B------:R-:W-:Y:S01]  /*0450*/  ULDC.64 UR20, c[0x0][0x208] ;  /* 0x0000820000147ab9 */ /* 0x000fe20000000a00 */
[----:B-1----:R-:W-:-:S04]  /*0460*/  SHF.R.S32.HI R0, RZ, 0x1f, R3 ;  /* 0x0000001fff007819 */ /* 0x002fc80000011403 */
[----:B------:R-:W-:-:S04]  /*0470*/  LEA.HI R0, R0, R3, RZ, 0x7 ;  /* 0x0000000300007211 */ /* 0x000fc800078f38ff */
[----:B------:R-:W-:Y:S02]  /*0480*/  LOP3.LUT R0, R0, 0xffffff80, RZ, 0xc0, !PT ;  /* 0xffffff8000007812 */ /* 0x000fe400078ec0ff */
[----:B-----5:R-:W-:Y:S02]  /*0490*/  ISETP.NE.OR P0, PT, R5, RZ, !P0 ;  /* 0x000000ff0500720c */ /* 0x020fe40004705670 */
[----:B--2---:R-:W-:Y:S02]  /*04a0*/  ISETP.NE.OR P1, PT, R4, RZ, !P1 ;  /* 0x000000ff0400720c */ /* 0x004fe40004f25670 */
[----:B0-----:R-:W-:Y:S01]  /*04b0*/  R2UR UR18, R2 ;  /* 0x00000000021272ca */ /* 0x001fe200000e0000 */
[----:B------:R-:W-:-:S08]  /*04c0*/  IMAD.IADD R2, R3, 0x1, -R0 ;  /* 0x0000000103027824 */ /* 0x000fd000078e0a00 */
[----:B------:R-:W-:Y:S02]  /*04d0*/  VOTEU.ALL UP0, P0 ;  /* 0x00000000003f7886 */ /* 0x000fe40000000000 */
[----:B------:R-:W-:-:S03]  /*04e0*/  VOTEU.ALL UP1, P1 ;  /* 0x00000000003f7886 */ /* 0x000fc60000820000 */
[----:B------:R-:W0:Y:S01]  /*04f0*/  @!UP0 S2UR UR8, SR_CgaCtaId ;  /* 0x00000000000889c3 */ /* 0x000e220000008800 */
[----:B------:R-:W-:Y:S01]  /*0500*/  @!UP0 UMOV UR7, 0x400 ;  /* 0x0000040000078882 */ /* 0x000fe20000000000 */
[----:B------:R-:W-:-:S04]  /*0510*/  @!UP0 UIADD3 UR4, -UR4, 0x100000, URZ ;  /* 0x0010000004048890 */ /* 0x000fc8000fffe13f */
[----:B------:R-:W-:Y:S02]  /*0520*/  @!UP0 USHF.L.U32 UR5, UR4, 0xb, URZ ;  /* 0x0000000b04058899 */ /* 0x000fe4000800063f */
[----:B------:R-:W-:Y:S01]  /*0530*/  @!UP0 USHF.L.U32 UR4, UR4, 0x1, URZ ;  /* 0x0000000104048899 */ /* 0x000fe2000800063f */
[----:B------:R-:W-:Y:S01]  /*0540*/  @!UP1 UMOV UR10, 0x400 ;  /* 0x00000400000a9882 */ /* 0x000fe20000000000 */
[----:B------:R-:W-:Y:S01]  /*0550*/  VOTEU.ALL UP2, P1 ;  /* 0x00000000003f7886 */ /* 0x000fe20000840000 */
[----:B------:R-:W-:Y:S01]  /*0560*/  VOTEU.ALL UP3, P1 ;  /* 0x00000000003f7886 */ /* 0x000fe20000860000 */
[----:B------:R-:W-:Y:S01]  /*0570*/  VOTEU.ALL UP4, P1 ;  /* 0x00000000003f7886 */ /* 0x000fe20000880000 */
[----:B------:R-:W1:Y:S01]  /*0580*/  @!UP1 S2UR UR11, SR_CgaCtaId ;  /* 0x00000000000b99c3 */ /* 0x000e620000008800 */
[----:B------:R-:W-:Y:S01]  /*0590*/  VOTEU.ALL UP5, P1 ;  /* 0x00000000003f7886 */ /* 0x000fe200008a0000 */
[----:B------:R-:W-:Y:S01]  /*05a0*/  ISETP.NE.AND P1, PT, RZ, UR13, PT ;  /* 0x0000000dff007c0c */ /* 0x000fe2000bf25270 */
[----:B0-----:R-:W-:-:S02]  /*05b0*/  @!UP0 ULEA UR7, UR8, UR7, 0x18 ;  /* 0x0000000708078291 */ /* 0x001fc4000f8ec03f */
[----:B------:R-:W-:-:S04]  /*05c0*/  @!UP1 UIADD3 UR8, -UR9, 0x100000, URZ ;  /* 0x0010000009089890 */ /* 0x000fc8000fffe13f */
[----:B------:R-:W-:Y:S02]  /*05d0*/  @!UP1 USHF.L.U32 UR9, UR8, 0xb, URZ ;  /* 0x0000000b08099899 */ /* 0x000fe4000800063f */
[----:B------:R-:W-:Y:S01]  /*05e0*/  @!UP1 USHF.L.U32 UR8, UR8, 0x1, URZ ;  /* 0x0000000108089899 */ /* 0x000fe2000800063f */
[----:B------:R-:W-:Y:S01]  /*05f0*/  VOTEU.ALL UP0, P0 ;  /* 0x00000000003f7886 */ /* 0x000fe20000000000 */
[----:B-1----:R-:W-:Y:S01]  /*0600*/  @!UP1 ULEA UR10, UR11, UR10, 0x18 ;  /* 0x0000000a0b0a9291 */ /* 0x002fe2000f8ec03f */
[----:B------:R-:W-:Y:S01]  /*0610*/  VOTEU.ALL UP1, P0 ;  /* 0x00000000003f7886 */ /* 0x000fe20000020000 */
[----:B------:R-:W0:Y:S02]  /*0620*/  FENCE.VIEW.ASYNC.S ;  /* 0x00000000000073c6 */ /* 0x000e240000000000 */
[----:B0-----:R-:W3:Y:S02]  /*0630*/  @!UP0 SYNCS.EXCH.64 URZ, [UR7+0x80], UR4 ;  /* 0x00008004073f85b2 */ /* 0x001ee40008000100 */
[----:B------:R0:W3:Y:S01]  /*0640*/  @!UP1 SYNCS.EXCH.64 URZ, [UR7+0x88], UR4 ;  /* 0x00008804073f95b2 */ /* 0x0000e20008000100 */
[----:B------:R-:W-:Y:S01]  /*0650*/  NOP ;  /* 0x0000000000007918 */ /* 0x000fe20000000000 */
[----:B0-----:R-:W-:-:S02]  /*0660*/  ULDC.64 UR4, c[0x0][0x598] ;  /* 0x0001660000047ab9 */ /* 0x001fc40000000a00 */
[----:B------:R-:W-:Y:S02]  /*0670*/  ISETP.NE.U32.AND P0, PT, RZ, UR4, PT ;  /* 0x00000004ff007c0c */ /* 0x000fe4000bf05070 */
[----:B------:R0:W3:Y:S02]  /*0680*/  @!UP2 SYNCS.EXCH.64 URZ, [UR10+0x60], UR8 ;  /* 0x000060080a3fa5b2 */ /* 0x0000e40008000100 */
[----:B------:R-:W-:Y:S01]  /*0690*/  ISETP.NE.AND.EX P0, PT, RZ, UR5, PT, P0 ;  /* 0x00000005ff007c0c */ /* 0x000fe2000bf05300 */
[----:B------:R0:W3:Y:S01]  /*06a0*/  @!UP3 SYNCS.EXCH.64 URZ, [UR10+0x68], UR8 ;  /* 0x000068080a3fb5b2 */ /* 0x0000e20008000100 */
[----:B------:R0:W3:Y:S01]  /*06b0*/  @!UP4 SYNCS.EXCH.64 URZ, [UR10+0x70], UR8 ;  /* 0x000070080a3fc5b2 */ /* 0x0000e20008000100 */
[----:B------:R0:W3:Y:S01]  /*06c0*/  @!UP5 SYNCS.EXCH.64 URZ, [UR10+0x78], UR8 ;  /* 0x000078080a3fd5b2 */ /* 0x0000e20008000100 */
[----:B------:R-:W-:Y:S01]  /*06d0*/  NOP ;  /* 0x0000000000007918 */ /* 0x000fe20000000000 */
[----:B---34-:R-:W-:Y:S08]  /*06e0*/  BAR.SYNC.DEFER_BLOCKING 0x0 ;  /* 0x0000000000007b1d */ /* 0x018ff00000010000 */
[----:B0-----:R-:W-:Y:S05]  /*06f0*/  @!P0 BRA `(.L_x_3) ;  /* 0x0000000000208947 */ /* 0x001fea0003800000 */
[----:B------:R-:W0:Y:S02]  /*0700*/  LDC.64 R4, c[0x0][0x598] ;  /* 0x00016600ff047b82 */ /* 0x000e240000000a00 */
[----:B0-----:R-:W2:Y:S02]  /*0710*/  LDG.E.64 R4, desc[UR20][R4.64] ;  /* 0x0000001404047981 */ /* 0x001ea4000c1e1b00 */
[----:B--2---:R-:W-:-:S04]  /*0720*/  ISETP.NE.U32.AND P0, PT, R4, RZ, PT ;  /* 0x000000ff0400720c */ /* 0x004fc80003f05070 */
[----:B------:R-:W-:-:S13]  /*0730*/  ISETP.NE.AND.EX P0, PT, R5, RZ, PT, P0 ;  /* 0x000000ff0500720c */ /* 0x000fda0003f05300 */
[----:B------:R-:W-:Y:S05]  /*0740*/  @!P0 BRA `(.L_x_3) ;  /* 0x00000000000c8947 */ /* 0x000fea0003800000 */
[----:B------:R-:W2:Y:S02]  /*0750*/  LD.E R4, desc[UR20][R4.64] ;  /* 0x0000001404047980 */ /* 0x000ea4000c101900 */
[----:B--2---:R-:W-:Y:S01]  /*0760*/  R2UR UR32, R4 ;  /* 0x00000000042072ca */ /* 0x004fe200000e0000 */
[----:B------:R-:W-:-:S14]  /*0770*/  BRA `(.L_x_4) ;  /* 0x0000000000247947 */ /* 0x000fdc0003800000 */
.L_x_3:
[----:B------:R-:W-:Y:S02]  /*0780*/  ULDC.64 UR4, c[0x0][0x588] ;  /* 0x0001620000047ab9 */ /* 0x000fe40000000a00 */
[----:B------:R-:W-:-:S04]  /*0790*/  ISETP.NE.U32.AND P0, PT, RZ, UR4, PT ;  /* 0x00000004ff007c0c */ /* 0x000fc8000bf05070 */
[----:B------:R-:W-:-:S13]  /*07a0*/  ISETP.NE.AND.EX P0, PT, RZ, UR5, PT, P0 ;  /* 0x00000005ff007c0c */ /* 0x000fda000bf05300 */
[----:B------:R-:W-:Y:S05]  /*07b0*/  @!P0 BRA `(.L_x_5) ;  /* 0x0000000000108947 */ /* 0x000fea0003800000 */
[----:B------:R-:W0:Y:S02]  /*07c0*/  LDC.64 R4, c[0x0][0x588] ;  /* 0x00016200ff047b82 */ /* 0x000e240000000a00 */
[----:B0-----:R-:W2:Y:S02]  /*07d0*/  LDG.E R4, desc[UR20][R4.64] ;  /* 0x0000001404047981 */ /* 0x001ea4000c1e1900 */
[----:B--2---:R-:W-:Y:S01]  /*07e0*/  R2UR UR32, R4 ;  /* 0x00000000042072ca */ /* 0x004fe200000e0000 */
[----:B------:R-:W-:-:S14]  /*07f0*/  BRA `(.L_x_4) ;  /* 0x0000000000047947 */ /* 0x000fdc0003800000 */
.L_x_5:
[----:B------:R-:W-:-:S05]  /*0800*/  ULDC UR32, c[0x0][0x580] ;  /* 0x0001600000207ab9 */ /* 0x000fca0000000800 */
.L_x_4:
[----:B------:R-:W-:Y:S02]  /*0810*/  ULDC.64 UR4, c[0x0][0x5a0] ;  /* 0x0001680000047ab9 */ /* 0x000fe40000000a00 */
[----:B------:R-:W-:-:S04]  /*0820*/  ISETP.NE.U32.AND P0, PT, RZ, UR4, PT ;  /* 0x00000004ff007c0c */ /* 0x000fc8000bf05070 */
[----:B------:R-:W-:-:S13]  /*0830*/  ISETP.NE.AND.EX P0, PT, RZ, UR5, PT, P0 ;  /* 0x00000005ff007c0c */ /* 0x000fda000bf05300 */
[----:B------:R-:W-:Y:S05]  /*0840*/  @!P0 BRA `(.L_x_6) ;  /* 0x0000000000208947 */ /* 0x000fea0003800000 */
        /* <DEDUP_REMOVED lines=8> */
.L_x_6:
        /* <DEDUP_REMOVED lines=8> */
.L_x_8:
[----:B------:R-:W-:-:S05]  /*0950*/  ULDC UR31, c[0x0][0x584] ;  /* 0x00016100001f7ab9 */ /* 0x000fca0000000800 */
.L_x_7:
[----:B------:R-:W0:Y:S01]  /*0960*/  LDC R0, c[0x0][0x65c] ;  /* 0x00019700ff007b82 */ /* 0x000e220000000800 */
[----:B------:R-:W1:Y:S01]  /*0970*/  S2R R12, SR_CTAID.Y ;  /* 0x00000000000c7919 */ /* 0x000e620000002600 */
[----:B------:R-:W-:Y:S01]  /*0980*/  IMAD.MOV.U32 R5, RZ, RZ, RZ ;  /* 0x000000ffff057224 */ /* 0x000fe200078e00ff */
[----:B------:R-:W-:Y:S01]  /*0990*/  UISETP.NE.AND UP0, UPT, UR13, 0x2, UPT ;  /* 0x000000020d00788c */ /* 0x000fe2000bf05270 */
[----:B------:R-:W2:Y:S01]  /*09a0*/  S2R R4, SR_CTAID.X ;  /* 0x0000000000047919 */ /* 0x000ea20000002500 */
[----:B------:R-:W-:Y:S01]  /*09b0*/  ULDC UR7, c[0x0][0x28c] ;  /* 0x0000a30000077ab9 */ /* 0x000fe20000000800 */
[----:B------:R-:W-:Y:S01]  /*09c0*/  UMOV UR5, URZ ;  /* 0x0000003f00057c82 */ /* 0x000fe20008000000 */
[----:B------:R-:W-:Y:S02]  /*09d0*/  UIADD3 UR7, UR7, 0x7f, URZ ;  /* 0x0000007f07077890 */ /* 0x000fe4000fffe03f */
[----:B------:R-:W-:Y:S01]  /*09e0*/  PLOP3.LUT P0, PT, PT, PT, UP0, 0x80, 0x0 ;  /* 0x000000000000781c */ /* 0x000fe20003f0f008 */
[----:B------:R-:W-:Y:S01]  /*09f0*/  UMOV UR4, URZ ;  /* 0x0000003f00047c82 */ /* 0x000fe20008000000 */
[----:B------:R-:W-:Y:S01]  /*0a00*/  ULDC.64 UR22, c[0x0][0x650] ;  /* 0x0001940000167ab9 */ /* 0x000fe20000000a00 */
[----:B------:R-:W-:-:S04]  /*0a10*/  USHF.R.S32.HI UR10, URZ, 0x1f, UR7 ;  /* 0x0000001f3f0a7899 */ /* 0x000fc80008011407 */
[----:B------:R-:W-:-:S04]  /*0a20*/  ULEA.HI UR10, UR10, UR7, URZ, 0x7 ;  /* 0x000000070a0a7291 */ /* 0x000fc8000f8f383f */
[----:B------:R-:W-:Y:S01]  /*0a30*/  USHF.R.S32.HI UR14, URZ, 0x7, UR10 ;  /* 0x000000073f0e7899 */ /* 0x000fe2000801140a */
[----:B0-----:R-:W-:-:S13]  /*0a40*/  ISETP.NE.AND P2, PT, R0, 0x1, PT ;  /* 0x000000010000780c */ /* 0x001fda0003f45270 */
[----:B------:R-:W2:Y:S01]  /*0a50*/  @P2 LDC R9, c[0x0][0x10] ;  /* 0x00000400ff092b82 */ /* 0x000ea20000000800 */
[----:B-1----:R-:W-:Y:S02]  /*0a60*/  @P2 IMAD.MOV.U32 R6, RZ, RZ, R12 ;  /* 0x000000ffff062224 */ /* 0x002fe400078e000c */
[----:B------:R-:W-:-:S05]  /*0a70*/  @P2 IMAD.MOV.U32 R7, RZ, RZ, RZ ;  /* 0x000000ffff072224 */ /* 0x000fca00078e00ff */
[----:B------:R-:W0:Y:S01]  /*0a80*/  @!P2 LDC R11, c[0x0][0xc] ;  /* 0x00000300ff0bab82 */ /* 0x000e220000000800 */
[----:B------:R-:W-:Y:S01]  /*0a90*/  ULDC UR8, c[0x0][0xc] ;  /* 0x0000030000087ab9 */ /* 0x000fe20000000800 */
[----:B------:R-:W-:Y:S01]  /*0aa0*/  ULDC UR9, c[0x0][0x10] ;  /* 0x0000040000097ab9 */ /* 0x000fe20000000800 */
[----:B------:R-:W-:Y:S01]  /*0ab0*/  ULDC UR7, c[0x0][0x14] ;  /* 0x0000050000077ab9 */ /* 0x000fe20000000800 */
[----:B------:R-:W-:-:S04]  /*0ac0*/  UIMAD.WIDE.U32 UR8, UR8, UR9, URZ ;  /* 0x00000009080872a5 */ /* 0x000fc8000f8e003f */
[----:B------:R-:W-:Y:S02]  /*0ad0*/  UIMAD.WIDE.U32 UR16, UR8, UR7, URZ ;  /* 0x00000007081072a5 */ /* 0x000fe4000f8e003f */
[----:B------:R-:W-:-:S04]  /*0ae0*/  UIMAD UR13, UR9, UR7, URZ ;  /* 0x00000007090d72a4 */ /* 0x000fc8000f8e023f */
[----:B------:R-:W-:Y:S01]  /*0af0*/  UIADD3 UR13, UR17, UR13, URZ ;  /* 0x0000000d110d7290 */ /* 0x000fe2000fffe03f */
[----:B--2---:R-:W-:-:S04]  /*0b00*/  @P2 IMAD.WIDE.U32 R8, R4, R9, R6 ;  /* 0x0000000904082225 */ /* 0x004fc800078e0006 */
[----:B------:R-:W-:Y:S02]  /*0b10*/  @P2 IMAD.MOV.U32 R13, RZ, RZ, R8 ;  /* 0x000000ffff0d2224 */ /* 0x000fe400078e0008 */
[----:B0-----:R-:W-:-:S04]  /*0b20*/  @!P2 IMAD.WIDE.U32 R6, R11, R12, R4 ;  /* 0x0000000c0b06a225 */ /* 0x001fc800078e0004 */
[----:B------:R-:W-:Y:S02]  /*0b30*/  @P2 IMAD.MOV.U32 R11, RZ, RZ, RZ ;  /* 0x000000ffff0b2224 */ /* 0x000fe400078e00ff */
[----:B------:R-:W-:Y:S02]  /*0b40*/  @!P2 IMAD.MOV.U32 R13, RZ, RZ, R6 ;  /* 0x000000ffff0da224 */ /* 0x000fe400078e0006 */
[----:B------:R-:W-:Y:S02]  /*0b50*/  @P2 IMAD.IADD R10, R9, 0x1, R11 ;  /* 0x00000001090a2824 */ /* 0x000fe400078e020b */
[----:B------:R-:W-:Y:S01]  /*0b60*/  @!P2 IMAD.MOV.U32 R10, RZ, RZ, R7 ;  /* 0x000000ffff0aa224 */ /* 0x000fe200078e0007 */
[----:B------:R0:W-:Y:S01]  /*0b70*/  STL [R1+0x78], R13 ;  /* 0x0000780d01007387 */ /* 0x0001e20000100800 */
[----:B------:R-:W-:Y:S02]  /*0b80*/  IMAD.MOV.U32 R18, RZ, RZ, R13 ;  /* 0x000000ffff127224 */ /* 0x000fe400078e000d */
[----:B------:R-:W-:Y:S01]  /*0b90*/  IMAD.MOV.U32 R19, RZ, RZ, R10 ;  /* 0x000000ffff137224 */ /* 0x000fe200078e000a */
[----:B------:R0:W-:Y:S01]  /*0ba0*/  STL [R1+0x74], R10 ;  /* 0x0000740a01007387 */ /* 0x0001e20000100800 */
[----:B------:R-:W-:Y:S05]  /*0bb0*/  @P0 BRA `(.L_x_9) ;  /* 0x0000000000280947 */ /* 0x000fea0003800000 */
[----:B------:R-:W-:Y:S01]  /*0bc0*/  IADD3 R18, P0, R18, UR16, RZ ;  /* 0x0000001012127c10 */ /* 0x000fe2000ff1e0ff */
[----:B------:R-:W-:Y:S02]  /*0bd0*/  UISETP.GE.U32.AND UP0, UPT, UR14, 0x5, UPT ;  /* 0x000000050e00788c */ /* 0x000fe4000bf06070 */
[----:B------:R-:W-:Y:S01]  /*0be0*/  UIMAD.WIDE.U32 UR4, UR14, -0x33333333, URZ ;  /* 0xcccccccd0e0478a5 */ /* 0x000fe2000f8e003f */
[----:B------:R-:W-:Y:S01]  /*0bf0*/  IADD3.X R19, R19, UR13, RZ, P0, !PT ;  /* 0x0000000d13137c10 */ /* 0x000fe200087fe4ff */
[----:B------:R1:W-:Y:S02]  /*0c00*/  STL [R1+0x78], R18 ;  /* 0x0000781201007387 */ /* 0x0003e40000100800 */
[----:B------:R-:W-:Y:S02]  /*0c10*/  USHF.R.U32.HI UR5, URZ, 0x2, UR5 ;  /* 0x000000023f057899 */ /* 0x000fe40008011605 */
[----:B------:R1:W-:Y:S01]  /*0c20*/  STL [R1+0x74], R19 ;  /* 0x0000741301007387 */ /* 0x0003e20000100800 */
[----:B------:R-:W-:-:S02]  /*0c30*/  UMOV UR4, URZ ;  /* 0x0000003f00047c82 */ /* 0x000fc40008000000 */
[----:B------:R-:W-:Y:S02]  /*0c40*/  @UP0 ULOP3.LUT UR4, UR5, 0x1, URZ, 0xc0, !UPT ;  /* 0x0000000105040892 */ /* 0x000fe4000f8ec03f */
[----:B------:R-:W-:-:S12]  /*0c50*/  UIMAD UR5, UR5, -0x5, UR14 ;  /* 0xfffffffb050578a4 */ /* 0x000fd8000f8e020e */
.L_x_9:
[----:B------:R-:W-:Y:S01]  /*0c60*/  IMAD.MOV.U32 R8, RZ, RZ, -0x1 ;  /* 0xffffffffff087424 */ /* 0x000fe200078e00ff */
[----:B------:R-:W-:Y:S01]  /*0c70*/  ISETP.GE.U32.AND P0, PT, R18, UR22, PT ;  /* 0x0000001612007c0c */ /* 0x000fe2000bf06070 */
[----:B------:R-:W-:Y:S01]  /*0c80*/  IMAD.MOV.U32 R6, RZ, RZ, -0x1 ;  /* 0xffffffffff067424 */ /* 0x000fe200078e00ff */
[----:B------:R-:W-:Y:S01]  /*0c90*/  PRMT R0, RZ, 0x7610, R0 ;  /* 0x00007610ff007816 */ /* 0x000fe20000000000 */
[----:B------:R-:W-:Y:S01]  /*0ca0*/  IMAD.MOV.U32 R7, RZ, RZ, -0x1 ;  /* 0xffffffffff077424 */ /* 0x000fe200078e00ff */
[----:B------:R2:W-:Y:S01]  /*0cb0*/  STL [R1+0x7c], R8 ;  /* 0x00007c0801007387 */ /* 0x0005e20000100800 */
[----:B------:R-:W-:-:S03]  /*0cc0*/  ISETP.GE.U32.AND.EX P0, PT, R19, UR23, PT, P0 ;  /* 0x0000001713007c0c */ /* 0x000fc6000bf06100 */
[----:B------:R2:W-:Y:S04]  /*0cd0*/  STL [R1+0x70], R6 ;  /* 0x0000700601007387 */ /* 0x0005e80000100800 */
[----:B------:R2:W-:Y:S06]  /*0ce0*/  STL [R1+0x80], R7 ;  /* 0x0000800701007387 */ /* 0x0005ec0000100800 */
[----:B------:R-:W-:Y:S05]  /*0cf0*/  @P0 BRA `(.L_x_10) ;  /* 0x0000000400680947 */ /* 0x000fea0003800000 */
[----:B------:R-:W3:Y:S01]  /*0d00*/  LDC.64 R14, c[0x0][0x628] ;  /* 0x00018a00ff0e7b82 */ /* 0x000ee20000000a00 */
[----:B--2---:R-:W-:Y:S02]  /*0d10*/  IMAD.MOV.U32 R6, RZ, RZ, R18 ;  /* 0x000000ffff067224 */ /* 0x004fe400078e0012 */
[----:B------:R-:W-:-:S05]  /*0d20*/  IMAD.MOV.U32 R7, RZ, RZ, R19 ;  /* 0x000000ffff077224 */ /* 0x000fca00078e0013 */
[----:B------:R-:W2:Y:S08]  /*0d30*/  LDC R0, c[0x0][0x630] ;  /* 0x00018c00ff007b82 */ /* 0x000eb00000000800 */
[----:B------:R-:W4:Y:S01]  /*0d40*/  LDC.64 R16, c[0x0][0x620] ;  /* 0x00018800ff107b82 */ /* 0x000f220000000a00 */
[----:B---3--:R-:W-:-:S04]  /*0d50*/  ISETP.NE.U32.AND P0, PT, R14, RZ, PT ;  /* 0x000000ff0e00720c */ /* 0x008fc80003f05070 */
[----:B------:R-:W-:-:S13]  /*0d60*/  ISETP.NE.AND.EX P0, PT, R15, RZ, PT, P0 ;  /* 0x000000ff0f00720c */ /* 0x000fda0003f05300 */
[----:B--2-4-:R-:W-:Y:S05]  /*0d70*/  @!P0 BRA `(.L_x_11) ;  /* 0x0000000000288947 */ /* 0x014fea0003800000 */
[----:B------:R-:W2:Y:S02]  /*0d80*/  LDC R11, c[0x0][0x634] ;  /* 0x00018d00ff0b7b82 */ /* 0x000ea40000000800 */
[----:B--2---:R-:W-:-:S05]  /*0d90*/  IADD3 R11, P0, R18, R11, RZ ;  /* 0x0000000b120b7210 */ /* 0x004fca0007f1e0ff */
[----:B0-----:R-:W-:-:S04]  /*0da0*/  IMAD.X R13, RZ, RZ, R19, P0 ;  /* 0x000000ffff0d7224 */ /* 0x001fc800000e0613 */
[----:B------:R-:W-:-:S04]  /*0db0*/  IMAD.WIDE.U32 R6, R13, R14, RZ ;  /* 0x0000000e0d067225 */ /* 0x000fc800078e00ff */
[----:B------:R-:W-:-:S04]  /*0dc0*/  IMAD.WIDE.U32 R8, P0, R11, R15, R6 ;  /* 0x0000000f0b087225 */ /* 0x000fc80007800006 */
[----:B------:R-:W-:-:S04]  /*0dd0*/  IMAD.WIDE.U32 R6, R11, R14, RZ ;  /* 0x0000000e0b067225 */ /* 0x000fc800078e00ff */
[----:B------:R-:W-:Y:S01]  /*0de0*/  IMAD.X R11, RZ, RZ, RZ, P0 ;  /* 0x000000ffff0b7224 */ /* 0x000fe200000e06ff */
[----:B------:R-:W-:Y:S01]  /*0df0*/  IADD3 RZ, P0, R7, R8, RZ ;  /* 0x0000000807ff7210 */ /* 0x000fe20007f1e0ff */
[----:B------:R-:W-:-:S04]  /*0e00*/  IMAD.MOV.U32 R10, RZ, RZ, R9 ;  /* 0x000000ffff0a7224 */ /* 0x000fc800078e0009 */
[----:B------:R-:W-:-:S08]  /*0e10*/  IMAD.WIDE.U32.X R6, R13, R15, R10, P0 ;  /* 0x0000000f0d067225 */ /* 0x000fd000000e040a */
.L_x_11:
[-CC-:B------:R-:W-:Y:S01]  /*0e20*/  SHF.R.U64 R25, R6, R0.reuse, R7.reuse ;  /* 0x0000000006197219 */ /* 0x180fe20000001207 */
[----:B0-----:R-:W0:Y:S01]  /*0e30*/  LDC R10, c[0x0][0x618] ;  /* 0x00018600ff0a7b82 */ /* 0x001e220000000800 */
[----:B------:R-:W-:Y:S01]  /*0e40*/  SHF.R.U32.HI R5, RZ, R0, R7 ;  /* 0x00000000ff057219 */ /* 0x000fe20000011607 */
[----:B------:R-:W-:Y:S01]  /*0e50*/  IMAD.MOV.U32 R6, RZ, RZ, R18 ;  /* 0x000000ffff067224 */ /* 0x000fe200078e0012 */
[----:B------:R-:W-:Y:S01]  /*0e60*/  IADD3 R9, P0, RZ, -R25, RZ ;  /* 0x80000019ff097210 */ /* 0x000fe20007f1e0ff */
[----:B------:R-:W-:Y:S01]  /*0e70*/  IMAD.MOV.U32 R7, RZ, RZ, R19 ;  /* 0x000000ffff077224 */ /* 0x000fe200078e0013 */
[----:B------:R-:W-:Y:S01]  /*0e80*/  I2FP.F32.U32 R0, R4 ;  /* 0x0000000400007245 */ /* 0x000fe20000201000 */
[----:B------:R-:W-:Y:S02]  /*0e90*/  ULDC UR7, c[0x0][0x150] ;  /* 0x0000540000077ab9 */ /* 0x000fe40000000800 */
[----:B------:R-:W2:Y:S01]  /*0ea0*/  LDC.64 R22, c[0x0][0x640] ;  /* 0x00019000ff167b82 */ /* 0x000ea20000000a00 */
[----:B------:R-:W-:-:S02]  /*0eb0*/  IMAD.X R11, RZ, RZ, ~R5, P0 ;  /* 0x000000ffff0b7224 */ /* 0x000fc400000e0e05 */
[----:B------:R-:W-:Y:S01]  /*0ec0*/  FMUL R0, R0, UR7 ;  /* 0x0000000700007c20 */ /* 0x000fe20008400000 */
[----:B------:R-:W-:Y:S01]  /*0ed0*/  IMAD.WIDE.U32 R6, R9, R16, R6 ;  /* 0x0000001009067225 */ /* 0x000fe200078e0006 */
[----:B------:R-:W-:-:S03]  /*0ee0*/  ULDC UR7, c[0x0][0x154] ;  /* 0x0000550000077ab9 */ /* 0x000fc60000000800 */
[----:B------:R-:W-:Y:S01]  /*0ef0*/  IMAD R8, R11, R16, RZ ;  /* 0x000000100b087224 */ /* 0x000fe200078e02ff */
[----:B------:R-:W3:Y:S01]  /*0f00*/  LDC R5, c[0x0][0x144] ;  /* 0x00005100ff057b82 */ /* 0x000ee20000000800 */
[----:B------:R-:W4:Y:S02]  /*0f10*/  F2I.U32.TRUNC.NTZ R0, R0 ;  /* 0x0000000000007305 */ /* 0x000f24000020f000 */
[----:B------:R-:W-:-:S04]  /*0f20*/  IMAD R9, R9, R17, R8 ;  /* 0x0000001109097224 */ /* 0x000fc800078e0208 */
[----:B------:R-:W-:Y:S01]  /*0f30*/  IMAD.IADD R7, R7, 0x1, R9 ;  /* 0x0000000107077824 */ /* 0x000fe200078e0209 */
[----:B------:R-:W5:Y:S01]  /*0f40*/  LDC R16, c[0x0][0x608] ;  /* 0x00018200ff107b82 */ /* 0x000f620000000800 */
[----:B------:R-:W-:-:S03]  /*0f50*/  IMAD.MOV.U32 R9, RZ, RZ, -0x1 ;  /* 0xffffffffff097424 */ /* 0x000fc600078e00ff */
[--C-:B0-----:R-:W-:Y:S02]  /*0f60*/  SHF.R.U64 R14, R6, R10, R7.reuse ;  /* 0x0000000a060e7219 */ /* 0x101fe40000001207 */
[----:B------:R-:W-:Y:S02]  /*0f70*/  I2FP.F32.U32 R6, R12 ;  /* 0x0000000c00067245 */ /* 0x000fe40000201000 */
[----:B------:R-:W0:Y:S01]  /*0f80*/  LDC R20, c[0x0][0x658] ;  /* 0x00019600ff147b82 */ /* 0x000e220000000800 */
[----:B--2---:R-:W-:Y:S01]  /*0f90*/  ISETP.NE.U32.AND P0, PT, R22, RZ, PT ;  /* 0x000000ff1600720c */ /* 0x004fe20003f05070 */
[----:B----4-:R-:W-:Y:S02]  /*0fa0*/  IMAD.MOV R8, RZ, RZ, -R0 ;  /* 0x000000ffff087224 */ /* 0x010fe400078e0a00 */
[----:B------:R-:W-:Y:S01]  /*0fb0*/  FMUL R6, R6, UR7 ;  /* 0x0000000706067c20 */ /* 0x000fe20008400000 */
[----:B------:R-:W-:Y:S02]  /*0fc0*/  SHF.R.U32.HI R7, RZ, R10, R7 ;  /* 0x0000000aff077219 */ /* 0x000fe40000011607 */
[----:B------:R-:W-:Y:S01]  /*0fd0*/  ISETP.NE.AND.EX P0, PT, R23, RZ, PT, P0 ;  /* 0x000000ff1700720c */ /* 0x000fe20003f05300 */
[----:B------:R2:W4:Y:S01]  /*0fe0*/  F2I.U32.TRUNC.NTZ R13, R6 ;  /* 0x00000006000d7305 */ /* 0x000522000020f000 */
[----:B------:R-:W2:Y:S01]  /*0ff0*/  LDC R15, c[0x0][0x148] ;  /* 0x00005200ff0f7b82 */ /* 0x000ea20000000800 */
[----:B---3--:R-:W-:-:S07]  /*1000*/  IMAD R0, R5, R8, R4 ;  /* 0x0000000805007224 */ /* 0x008fce00078e0204 */
[----:B-1----:R-:W1:Y:S01]  /*1010*/  LDC R18, c[0x0][0x600] ;  /* 0x00018000ff127b82 */ /* 0x002e620000000800 */
[-CC-:B-----5:R-:W-:Y:S02]  /*1020*/  SHF.R.U64 R26, R14, R16.reuse, R7.reuse ;  /* 0x000000100e1a7219 */ /* 0x1a0fe40000001207 */
[----:B------:R-:W-:Y:S01]  /*1030*/  SHF.R.U32.HI R5, RZ, R16, R7 ;  /* 0x00000010ff057219 */ /* 0x000fe20000011607 */
[----:B------:R-:W-:-:S04]  /*1040*/  IMAD.MOV.U32 R7, RZ, RZ, 0x1 ;  /* 0x00000001ff077424 */ /* 0x000fc800078e00ff */
[----:B------:R-:W3:Y:S01]  /*1050*/  LDC R19, c[0x0][0x648] ;  /* 0x00019200ff137b82 */ /* 0x000ee20000000800 */
[-C--:B0-----:R-:W-:Y:S02]  /*1060*/  SHF.L.U32 R4, R9, R20.reuse, RZ ;  /* 0x0000001409047219 */ /* 0x081fe400000006ff */
[--C-:B------:R-:W-:Y:S02]  /*1070*/  SHF.R.U64 R16, R26, R20, R5.reuse ;  /* 0x000000141a107219 */ /* 0x100fe40000001205 */
[----:B------:R-:W-:Y:S02]  /*1080*/  LOP3.LUT R11, RZ, R4, RZ, 0x33, !PT ;  /* 0x00000004ff0b7212 */ /* 0x000fe400078e33ff */
[-C--:B------:R-:W-:Y:S01]  /*1090*/  SHF.R.U32.HI R5, RZ, R20.reuse, R5 ;  /* 0x00000014ff057219 */ /* 0x080fe20000011605 */
[----:B------:R-:W0:Y:S01]  /*10a0*/  LDC R21, c[0x0][0x638] ;  /* 0x00018e00ff157b82 */ /* 0x000e220000000800 */
[----:B------:R-:W-:Y:S01]  /*10b0*/  SHF.L.U32 R10, R7, R20, RZ ;  /* 0x00000014070a7219 */ /* 0x000fe200000006ff */
[----:B------:R-:W-:-:S06]  /*10c0*/  IMAD.MOV.U32 R4, RZ, RZ, R16 ;  /* 0x000000ffff047224 */ /* 0x000fcc00078e0010 */
[----:B------:R-:W0:Y:S01]  /*10d0*/  LDC R24, c[0x0][0x610] ;  /* 0x00018400ff187b82 */ /* 0x000e220000000800 */
[----:B--2-4-:R-:W-:Y:S05]  /*10e0*/  @!P0 BRA `(.L_x_12) ;  /* 0x0000000000288947 */ /* 0x014fea0003800000 */
[----:B------:R-:W2:Y:S02]  /*10f0*/  LDC R9, c[0x0][0x64c] ;  /* 0x00019300ff097b82 */ /* 0x000ea40000000800 */
[----:B--2---:R-:W-:-:S05]  /*1100*/  IADD3 R9, P0, R16, R9, RZ ;  /* 0x0000000910097210 */ /* 0x004fca0007f1e0ff */
[----:B------:R-:W-:-:S04]  /*1110*/  IMAD.X R17, RZ, RZ, R5, P0 ;  /* 0x000000ffff117224 */ /* 0x000fc800000e0605 */
[----:B------:R-:W-:-:S04]  /*1120*/  IMAD.WIDE.U32 R4, R17, R22, RZ ;  /* 0x0000001611047225 */ /* 0x000fc800078e00ff */
[----:B------:R-:W-:-:S04]  /*1130*/  IMAD.WIDE.U32 R6, P0, R9, R23, R4 ;  /* 0x0000001709067225 */ /* 0x000fc80007800004 */
[----:B------:R-:W-:-:S04]  /*1140*/  IMAD.WIDE.U32 R4, R9, R22, RZ ;  /* 0x0000001609047225 */ /* 0x000fc800078e00ff */
[----:B------:R-:W-:Y:S01]  /*1150*/  IMAD.X R9, RZ, RZ, RZ, P0 ;  /* 0x000000ffff097224 */ /* 0x000fe200000e06ff */
[----:B------:R-:W-:Y:S01]  /*1160*/  IADD3 RZ, P0, R5, R6, RZ ;  /* 0x0000000605ff7210 */ /* 0x000fe20007f1e0ff */
[----:B------:R-:W-:-:S04]  /*1170*/  IMAD.MOV.U32 R8, RZ, RZ, R7 ;  /* 0x000000ffff087224 */ /* 0x000fc800078e0007 */
[----:B------:R-:W-:-:S08]  /*1180*/  IMAD.WIDE.U32.X R4, R17, R23, R8, P0 ;  /* 0x0000001711047225 */ /* 0x000fd000000e0408 */
.L_x_12:
[----:B---3--:R-:W-:Y:S01]  /*1190*/  SHF.R.U64 R4, R4, R19, R5 ;  /* 0x0000001304047219 */ /* 0x008fe20000001205 */
[----:B-1----:R-:W-:Y:S01]  /*11a0*/  VIADD R5, R18, 0xffffffff ;  /* 0xffffffff12057836 */ /* 0x002fe20000000000 */
[----:B------:R-:W-:Y:S01]  /*11b0*/  LOP3.LUT R11, R26, R11, RZ, 0xc0, !PT ;  /* 0x0000000b1a0b7212 */ /* 0x000fe200078ec0ff */
[----:B------:R-:W-:Y:S02]  /*11c0*/  IMAD.MOV R13, RZ, RZ, -R13 ;  /* 0x000000ffff0d7224 */ /* 0x000fe400078e0a0d */
[----:B------:R-:W-:Y:S01]  /*11d0*/  IMAD.MOV R6, RZ, RZ, -R4 ;  /* 0x000000ffff067224 */ /* 0x000fe200078e0a04 */
[----:B------:R-:W-:Y:S01]  /*11e0*/  LOP3.LUT R14, R14, R5, RZ, 0xc0, !PT ;  /* 0x000000050e0e7212 */ /* 0x000fe200078ec0ff */
[----:B------:R-:W-:Y:S02]  /*11f0*/  @P2 IMAD R0, R15, R13, R12 ;  /* 0x0000000d0f002224 */ /* 0x000fe400078e020c */
[----:B------:R-:W-:Y:S02]  /*1200*/  IMAD R11, R10, R4, R11 ;  /* 0x000000040a0b7224 */ /* 0x000fe400078e020b */
[----:B0-----:R-:W-:-:S02]  /*1210*/  IMAD R5, R6, R21, R16 ;  /* 0x0000001506057224 */ /* 0x001fc400078e0210 */
[----:B------:R-:W-:Y:S02]  /*1220*/  IMAD R4, R11, R24, R0 ;  /* 0x000000180b047224 */ /* 0x000fe400078e0200 */
[----:B------:R-:W-:Y:S02]  /*1230*/  IMAD R5, R5, R18, R14 ;  /* 0x0000001205057224 */ /* 0x000fe400078e020e */
[----:B------:R-:W-:-:S03]  /*1240*/  IMAD.MOV.U32 R0, RZ, RZ, 0x1 ;  /* 0x00000001ff007424 */ /* 0x000fc600078e00ff */
[----:B------:R-:W-:Y:S02]  /*1250*/  SEL R6, R5, R4, !P2 ;  /* 0x0000000405067207 */ /* 0x000fe40005000000 */
[----:B------:R-:W-:-:S03]  /*1260*/  SEL R4, R4, R5, !P2 ;  /* 0x0000000504047207 */ /* 0x000fc60005000000 */
[----:B------:R3:W-:Y:S04]  /*1270*/  STL [R1+0x80], R6 ;  /* 0x0000800601007387 */ /* 0x0007e80000100800 */
[----:B------:R3:W-:Y:S04]  /*1280*/  STL [R1+0x70], R25 ;  /* 0x0000701901007387 */ /* 0x0007e80000100800 */
[----:B------:R3:W-:Y:S02]  /*1290*/  STL [R1+0x7c], R4 ;  /* 0x00007c0401007387 */ /* 0x0007e40000100800 */
.L_x_10:
[----:B------:R-:W-:Y:S05]  /*12a0*/  @!P1 BRA `(.L_x_13) ;  /* 0x000000dc00109947 */ /* 0x000fea0003800000 */
[----:B------:R-:W-:-:S06]  /*12b0*/  UISETP.GT.U32.AND UP0, UPT, UR12, 0x1, UPT ;  /* 0x000000010c00788c */ /* 0x000fcc000bf04070 */
[----:B------:R-:W-:-:S13]  /*12c0*/  PLOP3.LUT P0, PT, PT, PT, UP0, 0x80, 0x0 ;  /* 0x000000000000781c */ /* 0x000fda0003f0f008 */
[----:B------:R-:W-:Y:S05]  /*12d0*/  @P0 EXIT ;  /* 0x000000000000094d */ /* 0x000fea0003800000 */
.L_x_14:
[----:B------:R-:W-:-:S08]  /*12e0*/  NOP ;  /* 0x0000000000007918 */ /* 0x000fd00000000000 */
[----:B------:R-:W4:Y:S02]  /*12f0*/  USETMAXREG.TRY_ALLOC.CTAPOOL UP0, 0xe8 ;  /* 0x000000e8000079c8 */ /* 0x000f240008000600 */
[----:B----4-:R-:W-:-:S13]  /*1300*/  PLOP3.LUT P0, PT, PT, PT, UP0, 0x80, 0x0 ;  /* 0x000000000000781c */ /* 0x010fda0003f0f008 */
[----:B------:R-:W-:Y:S05]  /*1310*/  @!P0 BRA `(.L_x_14) ;  /* 0xfffffffc00f08947 */ /* 0x000fea000383ffff */
[----:B------:R-:W-:-:S13]  /*1320*/  LOP3.LUT P0, RZ, R0, 0xff, RZ, 0xc0, !PT ;  /* 0x000000ff00ff7812 */ /* 0x000fda000780c0ff */
[----:B------:R-:W-:Y:S05]  /*1330*/  @!P0 EXIT ;  /* 0x000000000000894d */ /* 0x000fea0003800000 */
[----:B------:R-:W4:Y:S01]  /*1340*/  S2UR UR6, SR_CgaCtaId ;  /* 0x00000000000679c3 */ /* 0x000f220000008800 */
[----:B------:R-:W-:Y:S01]  /*1350*/  SHF.R.S32.HI R3, RZ, 0x1f, R2 ;  /* 0x0000001fff037819 */ /* 0x000fe20000011402 */
[----:B------:R-:W-:Y:S01]  /*1360*/  UIADD3 UR7, UR18, -0x1, URZ ;  /* 0xffffffff12077890 */ /* 0x000fe2000fffe03f */
[----:B------:R-:W-:Y:S02]  /*1370*/  UMOV UR22, 0x400 ;  /* 0x0000040000167882 */ /* 0x000fe40000000000 */
[CC--:B------:R-:W-:Y:S01]  /*1380*/  LEA.HI R0, R3.reuse, R2.reuse, RZ, 0x2 ;  /* 0x0000000203007211 */ /* 0x0c0fe200078f10ff */
[----:B------:R-:W-:Y:S01]  /*1390*/  UISETP.LT.AND UP0, UPT, UR14, 0x1, UPT ;  /* 0x000000010e00788c */ /* 0x000fe2000bf01270 */
[----:B------:R-:W-:Y:S01]  /*13a0*/  LEA.HI R3, R3, R2, RZ, 0x5 ;  /* 0x0000000203037211 */ /* 0x000fe200078f28ff */
[----:B------:R-:W-:Y:S01]  /*13b0*/  ULOP3.LUT UR30, UR15, 0x1, URZ, 0xfc, !UPT ;  /* 0x000000010f1e7892 */ /* 0x000fe2000f8efc3f */
[--C-:B---3--:R-:W-:Y:S01]  /*13c0*/  SHF.R.S32.HI R4, RZ, 0x2, R0.reuse ;  /* 0x00000002ff047819 */ /* 0x108fe20000011400 */
[----:B------:R-:W-:Y:S01]  /*13d0*/  USEL UR19, UR14, 0x1, UP0 ;  /* 0x000000010e137887 */ /* 0x000fe20008000000 */
[----:B------:R-:W-:Y:S01]  /*13e0*/  SHF.R.S32.HI R5, RZ, 0x1f, R0 ;  /* 0x0000001fff057819 */ /* 0x000fe20000011400 */
[----:B------:R-:W-:Y:S01]  /*13f0*/  UISETP.NE.AND UP0, UPT, UR7, URZ, UPT ;  /* 0x0000003f0700728c */ /* 0x000fe2000bf05270 */
[----:B--2---:R-:W-:Y:S01]  /*1400*/  SHF.R.S32.HI R7, RZ, 0x5, R3 ;  /* 0x00000005ff077819 */ /* 0x004fe20000011403 */
[----:B------:R-:W-:Y:S01]  /*1410*/  USHF.L.U32 UR29, UR14, 0x1, URZ ;  /* 0x000000010e1d7899 */ /* 0x000fe2000800063f */
[----:B------:R-:W-:Y:S01]  /*1420*/  LEA.HI R5, R5, R4, RZ, 0x3 ;  /* 0x0000000405057211 */ /* 0x000fe200078f18ff */
[----:B------:R-:W-:Y:S01]  /*1430*/  UIADD3 UR19, -UR19, UR14, URZ ;  /* 0x0000000e13137290 */ /* 0x000fe2000fffe13f */
[----:B------:R-:W-:Y:S01]  /*1440*/  LOP3.LUT R3, R0, 0xfffffffc, RZ, 0xc0, !PT ;  /* 0xfffffffc00037812 */ /* 0x000fe200078ec0ff */
[----:B------:R-:W-:Y:S01]  /*1450*/  USEL UR27, URZ, 0x1, UP0 ;  /* 0x000000013f1b7887 */ /* 0x000fe20008000000 */
[----:B------:R-:W-:-:S03]  /*1460*/  LOP3.LUT R5, R5, 0xfffffff8, RZ, 0xc0, !PT ;  /* 0xfffffff805057812 */ /* 0x000fc600078ec0ff */
[----:B------:R-:W-:Y:S01]  /*1470*/  IMAD.IADD R6, R2, 0x1, -R3 ;  /* 0x0000000102067824 */ /* 0x000fe200078e0a03 */
[----:B----4-:R-:W-:Y:S01]  /*1480*/  ULEA UR22, UR6, UR22, 0x18 ;  /* 0x0000001606167291 */ /* 0x010fe2000f8ec03f */
[----:B------:R-:W-:Y:S01]  /*1490*/  IMAD.IADD R4, R4, 0x1, -R5 ;  /* 0x0000000104047824 */ /* 0x000fe200078e0a05 */
[----:B------:R-:W-:Y:S02]  /*14a0*/  USHF.L.U32 UR6, UR7, 0x3, URZ ;  /* 0x0000000307067899 */ /* 0x000fe4000800063f */
[----:B------:R2:W-:Y:S01]  /*14b0*/  STL [R1+0x84], R6 ;  /* 0x0000840601007387 */ /* 0x0005e20000100800 */
[----:B------:R-:W-:Y:S01]  /*14c0*/  UIADD3 UR28, UR22, 0x60, URZ ;  /* 0x00000060161c7890 */ /* 0x000fe2000fffe03f */
[--C-:B------:R-:W-:Y:S01]  /*14d0*/  IMAD R0, R7, -0x10, -R4.reuse ;  /* 0xfffffff007007824 */ /* 0x100fe200078e0a04 */
[----:B------:R-:W-:Y:S01]  /*14e0*/  ULOP3.LUT UR6, UR6, 0x8, URZ, 0xc0, !UPT ;  /* 0x0000000806067892 */ /* 0x000fe2000f8ec03f */
[----:B------:R-:W-:Y:S01]  /*14f0*/  SHF.R.S32.HI R5, RZ, 0x1f, R4 ;  /* 0x0000001fff057819 */ /* 0x000fe20000011404 */
[----:B------:R-:W-:-:S02]  /*1500*/  ULEA UR18, UR18, UR28, 0x3 ;  /* 0x0000001c12127291 */ /* 0x000fc4000f8e183f */
[----:B------:R-:W-:Y:S02]  /*1510*/  ULOP3.LUT UR26, UR6, 0x8, URZ, 0x3c, !UPT ;  /* 0x00000008061a7892 */ /* 0x000fe4000f8e3c3f */
[----:B------:R-:W-:Y:S01]  /*1520*/  ULOP3.LUT UR12, UR6, 0x18, URZ, 0x3c, !UPT ;  /* 0x00000018060c7892 */ /* 0x000fe2000f8e3c3f */
[----:B------:R-:W-:Y:S02]  /*1530*/  IMAD.WIDE R2, R7, 0x10, R4 ;  /* 0x0000001007027825 */ /* 0x000fe400078e0204 */
[----:B------:R-:W-:Y:S02]  /*1540*/  ULDC UR6, c[0x0][0x284] ;  /* 0x0000a10000067ab9 */ /* 0x000fe40000000800 */
[----:B------:R-:W-:-:S05]  /*1550*/  VIADD R0, R0, UR6 ;  /* 0x0000000600007c36 */ /* 0x000fca0008000000 */
[----:B------:R2:W-:Y:S04]  /*1560*/  STL [R1+0x90], R0 ;  /* 0x0000900001007387 */ /* 0x0005e80000100800 */
[----:B------:R2:W-:Y:S02]  /*1570*/  STL.64 [R1+0x88], R2 ;  /* 0x0000880201007387 */ /* 0x0005e40000100a00 */
.L_x_297:
[----:B--2---:R-:W-:Y:S01]  /*1580*/  IMAD.U32 R0, RZ, RZ, UR27 ;  /* 0x0000001bff007e24 */ /* 0x004fe2000f8e00ff */
[----:B0-----:R-:W2:Y:S01]  /*1590*/  LDC R2, c[0x0][0x28c] ;  /* 0x0000a300ff027b82 */ /* 0x001ea20000000800 */
[----:B------:R-:W-:Y:S01]  /*15a0*/  UMOV UR6, URZ ;  /* 0x0000003f00067c82 */ /* 0x000fe20008000000 */
[----:B------:R-:W-:Y:S02]  /*15b0*/  UMOV UR24, UR5 ;  /* 0x0000000500187c82 */ /* 0x000fe40008000000 */
[----:B------:R-:W-:-:S04]  /*15c0*/  SHF.L.U32 R0, R0, 0x1f, RZ ;  /* 0x0000001f00007819 */ /* 0x000fc800000006ff */
[----:B------:R-:W3:Y:S01]  /*15d0*/  SYNCS.PHASECHK.TRANS64.TRYWAIT P0, [UR18+-0x8], R0 ;  /* 0xfffff800ff0075a7 */ /* 0x000ee20008000152 */
[----:B--2---:R-:W-:Y:S01]  /*15e0*/  ISETP.GE.AND P1, PT, R2, 0x1, PT ;  /* 0x000000010200780c */ /* 0x004fe20003f26270 */
[----:B-1-34-:R-:W-:-:S12]  /*15f0*/  @!P0 BRA `(.L_x_15) ;  /* 0x000000e800808947 */ /* 0x01afd80003800000 */
.L_x_320:
[----:B------:R3:W-:Y:S01]  /*1600*/  STL [R1+0x6c], RZ ;  /* 0x00006cff01007387 */ /* 0x0007e20000100800 */
[----:B------:R-:W-:Y:S01]  /*1610*/  UMOV UR23, UR4 ;  /* 0x0000000400177c82 */ /* 0x000fe20008000000 */
[----:B------:R-:W-:Y:S01]  /*1620*/  UMOV UR7, URZ ;  /* 0x0000003f00077c82 */ /* 0x000fe20008000000 */
[----:B------:R-:W-:Y:S01]  /*1630*/  UMOV UR8, URZ ;  /* 0x0000003f00087c82 */ /* 0x000fe20008000000 */
[----:B------:R3:W-:Y:S01]  /*1640*/  STL [R1+0x68], RZ ;  /* 0x000068ff01007387 */ /* 0x0007e20000100800 */
[----:B--2---:R-:W-:Y:S01]  /*1650*/  IMAD.MOV.U32 R0, RZ, RZ, RZ ;  /* 0x000000ffff007224 */ /* 0x004fe200078e00ff */
[----:B------:R-:W-:Y:S02]  /*1660*/  CS2R R2, SRZ ;  /* 0x0000000000027805 */ /* 0x000fe4000001ff00 */
[----:B------:R-:W-:Y:S01]  /*1670*/  CS2R R4, SRZ ;  /* 0x0000000000047805 */ /* 0x000fe2000001ff00 */
[----:B------:R3:W-:Y:S01]  /*1680*/  STL [R1+0x64], RZ ;  /* 0x000064ff01007387 */ /* 0x0007e20000100800 */
[----:B------:R-:W-:-:S02]  /*1690*/  CS2R R6, SRZ ;  /* 0x0000000000067805 */ /* 0x000fc4000001ff00 */
[----:B------:R-:W-:Y:S02]  /*16a0*/  CS2R R8, SRZ ;  /* 0x0000000000087805 */ /* 0x000fe4000001ff00 */
[----:B0-----:R-:W-:Y:S01]  /*16b0*/  CS2R R10, SRZ ;  /* 0x00000000000a7805 */ /* 0x001fe2000001ff00 */
[----:B------:R3:W-:Y:S01]  /*16c0*/  STL [R1+0x60], RZ ;  /* 0x000060ff01007387 */ /* 0x0007e20000100800 */
[----:B------:R-:W-:Y:S02]  /*16d0*/  CS2R R12, SRZ ;  /* 0x00000000000c7805 */ /* 0x000fe4000001ff00 */
[----:B------:R-:W-:Y:S02]  /*16e0*/  CS2R R14, SRZ ;  /* 0x00000000000e7805 */ /* 0x000fe4000001ff00 */
[----:B------:R-:W-:Y:S01]  /*16f0*/  CS2R R16, SRZ ;  /* 0x0000000000107805 */ /* 0x000fe2000001ff00 */
[----:B------:R3:W-:Y:S01]  /*1700*/  STL [R1+0x5c], RZ ;  /* 0x00005cff01007387 */ /* 0x0007e20000100800 */
[----:B-1----:R-:W-:-:S02]  /*1710*/  CS2R R18, SRZ ;  /* 0x0000000000127805 */ /* 0x002fc4000001ff00 */
[----:B------:R-:W-:Y:S02]  /*1720*/  CS2R R20, SRZ ;  /* 0x0000000000147805 */ /* 0x000fe4000001ff00 */
[----:B------:R-:W-:Y:S01]  /*1730*/  CS2R R22, SRZ ;  /* 0x0000000000167805 */ /* 0x000fe2000001ff00 */
[----:B------:R3:W-:Y:S01]  /*1740*/  STL [R1+0x58], RZ ;  /* 0x000058ff01007387 */ /* 0x0007e20000100800 */
[----:B------:R-:W-:Y:S02]  /*1750*/  CS2R R152, SRZ ;  /* 0x0000000000987805 */ /* 0x000fe4000001ff00 */
[----:B------:R-:W-:Y:S02]  /*1760*/  CS2R R154, SRZ ;  /* 0x00000000009a7805 */ /* 0x000fe4000001ff00 */
[----:B------:R-:W-:Y:S01]  /*1770*/  CS2R R156, SRZ ;  /* 0x00000000009c7805 */ /* 0x000fe2000001ff00 */
[----:B------:R3:W-:Y:S01]  /*1780*/  STL [R1+0x54], RZ ;  /* 0x000054ff01007387 */ /* 0x0007e20000100800 */
[----:B------:R-:W-:-:S02]  /*1790*/  CS2R R158, SRZ ;  /* 0x00000000009e7805 */ /* 0x000fc4000001ff00 */
        /* <DEDUP_REMOVED lines=44> */
[----:B------:R-:W-:Y:S01]  /*1a60*/  CS2R R226, SRZ ;  /* 0x0000000000e27805 */ /* 0x000fe2000001ff00 */
[----:B------:R-:W-:Y:S01]  /*1a70*/  IMAD.MOV.U32 R228, RZ, RZ, RZ ;  /* 0x000000ffffe47224 */ /* 0x000fe200078e00ff */
[----:B------:R3:W-:Y:S01]  /*1a80*/  STL [R1+0x24], RZ ;  /* 0x000024ff01007387 */ /* 0x0007e20000100800 */
[----:B------:R-:W-:Y:S02]  /*1a90*/  CS2R R24, SRZ ;  /* 0x0000000000187805 */ /* 0x000fe4000001ff00 */
[----:B------:R-:W-:-:S02]  /*1aa0*/  CS2R R26, SRZ ;  /* 0x00000000001a7805 */ /* 0x000fc4000001ff00 */
[----:B------:R-:W-:Y:S01]  /*1ab0*/  CS2R R28, SRZ ;  /* 0x00000000001c7805 */ /* 0x000fe2000001ff00 */
[----:B------:R3:W-:Y:S01]  /*1ac0*/  STL [R1+0x20], RZ ;  /* 0x000020ff01007387 */ /* 0x0007e20000100800 */
[----:B------:R-:W-:Y:S02]  /*1ad0*/  CS2R R30, SRZ ;  /* 0x00000000001e7805 */ /* 0x000fe4000001ff00 */
[----:B------:R-:W-:Y:S02]  /*1ae0*/  CS2R R32, SRZ ;  /* 0x0000000000207805 */ /* 0x000fe4000001ff00 */
[----:B------:R-:W-:Y:S01]  /*1af0*/  CS2R R34, SRZ ;  /* 0x0000000000227805 */ /* 0x000fe2000001ff00 */
        /* <DEDUP_REMOVED lines=28> */
[----:B------:R3:W-:Y:S01]  /*1cc0*/  STL [R1], RZ ;  /* 0x000000ff01007387 */ /* 0x0007e20000100800 */
[----:B------:R-:W-:Y:S02]  /*1cd0*/  CS2R R78, SRZ ;  /* 0x00000000004e7805 */ /* 0x000fe4000001ff00 */
[----:B------:R-:W-:Y:S02]  /*1ce0*/  CS2R R80, SRZ ;  /* 0x0000000000507805 */ /* 0x000fe4000001ff00 */
[----:B------:R-:W-:Y:S02]  /*1cf0*/  CS2R R82, SRZ ;  /* 0x0000000000527805 */ /* 0x000fe4000001ff00 */
[----:B------:R-:W-:Y:S02]  /*1d00*/  CS2R R84, SRZ ;  /* 0x0000000000547805 */ /* 0x000fe4000001ff00 */
[----:B------:R-:W-:-:S02]  /*1d10*/  CS2R R86, SRZ ;  /* 0x0000000000567805 */ /* 0x000fc4000001ff00 */
[----:B------:R-:W-:Y:S02]  /*1d20*/  CS2R R88, SRZ ;  /* 0x0000000000587805 */ /* 0x000fe4000001ff00 */
        /* <DEDUP_REMOVED lines=30> */
[----:B------:R-:W-:Y:S01]  /*1f10*/  CS2R R150, SRZ ;  /* 0x0000000000967805 */ /* 0x000fe2000001ff00 */
[----:B---3--:R-:W-:Y:S06]  /*1f20*/  @!P1 BRA `(.L_x_16) ;  /* 0x0000001000a09947 */ /* 0x008fec0003800000 */
[----:B------:R-:W-:-:S06]  /*1f30*/  UISETP.NE.AND UP0, UPT, UR30, 0x3, UPT ;  /* 0x000000031e00788c */ /* 0x000fcc000bf05270 */
[----:B------:R-:W-:-:S13]  /*1f40*/  PLOP3.LUT P1, PT, PT, PT, UP0, 0x80, 0x0 ;  /* 0x000000000000781c */ /* 0x000fda0003f2f008 */
[----:B------:R-:W-:Y:S05]  /*1f50*/  @!P1 BRA `(.L_x_17) ;  /* 0x0000000000049947 */ /* 0x000fea0003800000 */
[----:B------:R-:W-:Y:S01]  /*1f60*/  BPT.TRAP 0x1 ;  /* 0x000000040000795c */ /* 0x000fe20000300000 */
.L_x_17:
[----:B------:R-:W-:Y:S01]  /*1f70*/  ULEA UR6, UR5, UR22, 0x3 ;  /* 0x0000001605067291 */ /* 0x000fe2000f8e183f */
[----:B------:R-:W-:-:S05]  /*1f80*/  IMAD.U32 R0, RZ, RZ, UR4 ;  /* 0x00000004ff007e24 */ /* 0x000fca000f8e00ff */
[----:B------:R-:W-:-:S04]  /*1f90*/  SHF.L.U32 R0, R0, 0x1f, RZ ;  /* 0x0000001f00007819 */ /* 0x000fc800000006ff */
[----:B------:R0:W1:Y:S01]  /*1fa0*/  SYNCS.PHASECHK.TRANS64.TRYWAIT P0, [UR6], R0 ;  /* 0x00000000ff0075a7 */ /* 0x0000620008000146 */
[----:B------:R-:W-:Y:S05]  /*1fb0*/  @!P1 BRA `(.L_x_18) ;  /* 0x0000000000049947 */ /* 0x000fea0003800000 */
[----:B------:R-:W-:Y:S01]  /*1fc0*/  BPT.TRAP 0x1 ;  /* 0x000000040000795c */ /* 0x000fe20000300000 */
.L_x_18:
[----:B-1----:R-:W-:Y:S05]  /*1fd0*/  @P0 BRA `(.L_x_19) ;  /* 0x0000000000080947 */ /* 0x002fea0003800000 */
[----:B------:R-:W1:Y:S02]  /*1fe0*/  SYNCS.PHASECHK.TRANS64.TRYWAIT P0, [UR6], R0 ;  /* 0x00000000ff0075a7 */ /* 0x000e640008000146 */
[----:B-1----:R-:W-:Y:S05]  /*1ff0*/  @!P0 BRA `(.L_x_20) ;  /* 0x000000e000188947 */ /* 0x002fea0003800000 */
.L_x_19:
[----:B------:R-:W-:Y:S01]  /*2000*/  UIADD3 UR6, UR22, 0x180, URZ ;  /* 0x0000018016067890 */ /* 0x000fe2000fffe03f */
[----:B------:R-:W-:Y:S01]  /*2010*/  WARPGROUP.ARRIVE ;  /* 0x00000000000079c5 */ /* 0x000fe20000000000 */
[----:B------:R-:W-:Y:S01]  /*2020*/  UIADD3 UR7, UR22, 0xa180, URZ ;  /* 0x0000a18016077890 */ /* 0x000fe2000fffe03f */
[----:B------:R2:W-:Y:S01]  /*2030*/  STL [R1+0x6c], RZ ;  /* 0x00006cff01007387 */ /* 0x0005e20000100800 */
[----:B------:R-:W-:Y:S01]  /*2040*/  USHF.R.U32.HI UR6, URZ, 0x4, UR6 ;  /* 0x000000043f067899 */ /* 0x000fe20008011606 */
[----:B01----:R-:W-:Y:S01]  /*2050*/  IMAD.MOV.U32 R0, RZ, RZ, RZ ;  /* 0x000000ffff007224 */ /* 0x003fe200078e00ff */
[----:B------:R-:W-:Y:S01]  /*2060*/  USHF.R.U32.HI UR7, URZ, 0x4, UR7 ;  /* 0x000000043f077899 */ /* 0x000fe20008011607 */
[----:B------:R2:W-:Y:S01]  /*2070*/  STL [R1+0x68], RZ ;  /* 0x000068ff01007387 */ /* 0x0005e20000100800 */
[----:B------:R-:W-:Y:S01]  /*2080*/  ULOP3.LUT UR6, UR6, 0x3fff, URZ, 0xc0, !UPT ;  /* 0x00003fff06067892 */ /* 0x000fe2000f8ec03f */
[----:B------:R-:W-:Y:S01]  /*2090*/  CS2R R2, SRZ ;  /* 0x0000000000027805 */ /* 0x000fe2000001ff00 */
[----:B------:R-:W-:Y:S01]  /*20a0*/  ULOP3.LUT UR7, UR7, 0x3fff, URZ, 0xc0, !UPT ;  /* 0x00003fff07077892 */ /* 0x000fe2000f8ec03f */
[----:B------:R2:W-:Y:S01]  /*20b0*/  STL [R1+0x64], RZ ;  /* 0x000064ff01007387 */ /* 0x0005e20000100800 */
[----:B------:R-:W-:Y:S01]  /*20c0*/  ULOP3.LUT UR6, UR6, 0x10000, URZ, 0xfc, !UPT ;  /* 0x0001000006067892 */ /* 0x000fe2000f8efc3f */
[----:B------:R-:W-:Y:S01]  /*20d0*/  CS2R R4, SRZ ;  /* 0x0000000000047805 */ /* 0x000fe2000001ff00 */
[----:B------:R-:W-:Y:S01]  /*20e0*/  ULOP3.LUT UR7, UR7, 0x10000, URZ, 0xfc, !UPT ;  /* 0x0001000007077892 */ /* 0x000fe2000f8efc3f */
[----:B------:R2:W-:Y:S01]  /*20f0*/  STL [R1+0x60], RZ ;  /* 0x000060ff01007387 */ /* 0x0005e20000100800 */
[----:B------:R-:W-:Y:S01]  /*2100*/  ULEA UR6, UR5, UR6, 0x9 ;  /* 0x0000000605067291 */ /* 0x000fe2000f8e483f */
[----:B------:R-:W-:Y:S01]  /*2110*/  CS2R R6, SRZ ;  /* 0x0000000000067805 */ /* 0x000fe2000001ff00 */
[----:B------:R-:W-:Y:S01]  /*2120*/  ULEA UR7, UR5, UR7, 0xb ;  /* 0x0000000705077291 */ /* 0x000fe2000f8e583f */
[----:B------:R2:W-:Y:S01]  /*2130*/  STL [R1+0x5c], RZ ;  /* 0x00005cff01007387 */ /* 0x0005e20000100800 */
[----:B------:R-:W-:Y:S01]  /*2140*/  UMOV UR9, 0x40000040 ;  /* 0x4000004000097882 */ /* 0x000fe20000000000 */
[----:B------:R-:W-:Y:S01]  /*2150*/  UMOV UR11, 0x40000040 ;  /* 0x40000040000b7882 */ /* 0x000fe20000000000 */
[----:B------:R-:W-:Y:S01]  /*2160*/  CS2R R8, SRZ ;  /* 0x0000000000087805 */ /* 0x000fe2000001ff00 */
[----:B------:R-:W-:Y:S01]  /*2170*/  UMOV UR8, UR6 ;  /* 0x0000000600087c82 */ /* 0x000fe20008000000 */
[----:B------:R2:W-:Y:S01]  /*2180*/  STL [R1+0x58], RZ ;  /* 0x000058ff01007387 */ /* 0x0005e20000100800 */
[----:B------:R-:W-:Y:S01]  /*2190*/  UMOV UR10, UR7 ;  /* 0x00000007000a7c82 */ /* 0x000fe20008000000 */
[----:B------:R-:W-:Y:S01]  /*21a0*/  CS2R R10, SRZ ;  /* 0x00000000000a7805 */ /* 0x000fe2000001ff00 */
[----:B------:R-:W-:Y:S01]  /*21b0*/  QGMMA.64x256x32.F32.E5M2.E5M2 R24, gdesc[UR8], RZ, !UPT ;  /* 0x03e00000081879f3 */ /* 0x000fe2000c7038ff */
[----:B------:R-:W-:Y:S01]  /*21c0*/  UIADD3 UR8, UR6, 0x2, URZ ;  /* 0x0000000206087890 */ /* 0x000fe2000fffe03f */
[----:B------:R2:W-:Y:S01]  /*21d0*/  STL [R1+0x54], RZ ;  /* 0x000054ff01007387 */ /* 0x0005e20000100800 */
[----:B------:R-:W-:Y:S01]  /*21e0*/  UIADD3 UR10, UR7, 0x2, URZ ;  /* 0x00000002070a7890 */ /* 0x000fe2000fffe03f */
[----:B------:R-:W-:Y:S01]  /*21f0*/  CS2R R12, SRZ ;  /* 0x00000000000c7805 */ /* 0x000fe2000001ff00 */
[----:B------:R-:W-:Y:S01]  /*2200*/  UMOV UR9, 0x40000040 ;  /* 0x4000004000097882 */ /* 0x000fe20000000000 */
[----:B------:R-:W-:Y:S01]  /*2210*/  UMOV UR11, 0x40000040 ;  /* 0x40000040000b7882 */ /* 0x000fe20000000000 */
        /* <DEDUP_REMOVED lines=57> */
[----:B------:R-:W-:Y:S01]  /*25b0*/  CS2R R226, SRZ ;  /* 0x0000000000e27805 */ /* 0x000fe2000001ff00 */
[----:B------:R-:W-:-:S02]  /*25c0*/  IMAD.MOV.U32 R228, RZ, RZ, RZ ;  /* 0x000000ffffe47224 */ /* 0x000fc400078e00ff */
[----:B------:R2:W-:Y:S04]  /*25d0*/  STL [R1+0x14], RZ ;  /* 0x000014ff01007387 */ /* 0x0005e80000100800 */
[----:B------:R2:W-:Y:S04]  /*25e0*/  STL [R1+0x10], RZ ;  /* 0x000010ff01007387 */ /* 0x0005e80000100800 */
[----:B------:R2:W-:Y:S04]  /*25f0*/  STL [R1+0xc], RZ ;  /* 0x00000cff01007387 */ /* 0x0005e80000100800 */
[----:B------:R2:W-:Y:S04]  /*2600*/  STL [R1+0x8], RZ ;  /* 0x000008ff01007387 */ /* 0x0005e80000100800 */
[----:B------:R2:W-:Y:S04]  /*2610*/  STL [R1+0x4], RZ ;  /* 0x000004ff01007387 */ /* 0x0005e80000100800 */
[----:B------:R2:W-:Y:S01]  /*2620*/  STL [R1], RZ ;  /* 0x000000ff01007387 */ /* 0x0005e20000100800 */
[----:B------:R-:W-:Y:S01]  /*2630*/  QGMMA.64x256x32.F32.E5M2.E5M2 R24, gdesc[UR8], R24 ;  /* 0x03e00000081879f3 */ /* 0x000fe20008703818 */
[----:B------:R-:W-:-:S02]  /*2640*/  UIADD3 UR8, UR6, 0x4, URZ ;  /* 0x0000000406087890 */ /* 0x000fc4000fffe03f */
[----:B------:R-:W-:Y:S01]  /*2650*/  UIADD3 UR10, UR7, 0x4, URZ ;  /* 0x00000004070a7890 */ /* 0x000fe2000fffe03f */
[----:B------:R-:W-:Y:S01]  /*2660*/  UMOV UR9, 0x40000040 ;  /* 0x4000004000097882 */ /* 0x000fe20000000000 */
[----:B------:R-:W-:-:S15]  /*2670*/  UMOV UR11, 0x40000040 ;  /* 0x40000040000b7882 */ /* 0x000fde0000000000 */
[----:B------:R-:W-:-:S08]  /*2680*/  NOP ;  /* 0x0000000000007918 */ /* 0x000fd00000000000 */
[----:B------:R-:W-:Y:S01]  /*2690*/  QGMMA.64x256x32.F32.E5M2.E5M2 R24, gdesc[UR8], R24 ;  /* 0x03e00000081879f3 */ /* 0x000fe20008703818 */
[----:B------:R-:W-:Y:S02]  /*26a0*/  UIADD3 UR10, UR7, 0x6, URZ ;  /* 0x00000006070a7890 */ /* 0x000fe4000fffe03f */
[----:B------:R-:W-:Y:S01]  /*26b0*/  UIADD3 UR8, UR6, 0x6, URZ ;  /* 0x0000000606087890 */ /* 0x000fe2000fffe03f */
[----:B------:R-:W-:Y:S01]  /*26c0*/  ULDC UR7, c[0x0][0x50c] ;  /* 0x0001430000077ab9 */ /* 0x000fe20000000800 */
[----:B------:R-:W-:Y:S01]  /*26d0*/  UMOV UR9, 0x40000040 ;  /* 0x4000004000097882 */ /* 0x000fe20000000000 */
[----:B------:R-:W-:Y:S01]  /*26e0*/  UISETP.NE.AND UP0, UPT, UR7, 0x4, UPT ;  /* 0x000000040700788c */ /* 0x000fe2000bf05270 */
[----:B------:R-:W-:Y:S01]  /*26f0*/  UMOV UR11, 0x40000040 ;  /* 0x40000040000b7882 */ /* 0x000fe20000000000 */
[----:B------:R-:W-:Y:S02]  /*2700*/  UMOV UR6, 0x4 ;  /* 0x0000000400067882 */ /* 0x000fe40000000000 */
[----:B------:R-:W-:-:S06]  /*2710*/  USEL UR7, URZ, 0x1, UP0 ;  /* 0x000000013f077887 */ /* 0x000fcc0008000000 */
[----:B------:R-:W-:-:S12]  /*2720*/  ISETP.NE.AND P0, PT, RZ, UR7, PT ;  /* 0x00000007ff007c0c */ /* 0x000fd8000bf05270 */
[----:B------:R-:W-:Y:S01]  /*2730*/  QGMMA.64x256x32.F32.E5M2.E5M2 R24, gdesc[UR8], R24, gsb0 ;  /* 0x03e00000081879f3 */ /* 0x000fe20008003818 */
[----:B--2---:R-:W-:Y:S05]  /*2740*/  @!P0 BRA `(.L_x_21) ;  /* 0x0000000800808947 */ /* 0x004fea0003800000 */
[----:B------:R-:W-:Y:S02]  /*2750*/  WARPGROUP.DEPBAR.LE gsb0, 0x0 ;  /* 0x00008000000079c5 */ /* 0x000fe40000010000 */
[----:B------:R-:W-:-:S01]  /*2760*/  FADD R227, RZ, R25 ;  /* 0x00000019ffe37221 */ /* 0x000fc20000000000 */
[----:B------:R-:W-:Y:S01]  /*2770*/  FADD R228, RZ, R24 ;  /* 0x00000018ffe47221 */ /* 0x000fe20000000000 */
[----:B------:R-:W-:-:S01]  /*2780*/  FADD R226, RZ, R26 ;  /* 0x0000001affe27221 */ /* 0x000fc20000000000 */
[----:B------:R-:W-:Y:S01]  /*2790*/  FADD R225, RZ, R27 ;  /* 0x0000001bffe17221 */ /* 0x000fe20000000000 */
[----:B------:R-:W-:-:S01]  /*27a0*/  FADD R224, RZ, R28 ;  /* 0x0000001cffe07221 */ /* 0x000fc20000000000 */
[----:B------:R0:W-:Y:S01]  /*27b0*/  STL [R1+0x98], R227 ;  /* 0x000098e301007387 */ /* 0x0001e20000100800 */
[----:B------:R-:W-:-:S01]  /*27c0*/  FADD R223, RZ, R29 ;  /* 0x0000001dffdf7221 */ /* 0x000fc20000000000 */
[----:B------:R-:W-:Y:S01]  /*27d0*/  FADD R222, RZ, R30 ;  /* 0x0000001effde7221 */ /* 0x000fe20000000000 */
[----:B------:R-:W-:-:S01]  /*27e0*/  FADD R221, RZ, R31 ;  /* 0x0000001fffdd7221 */ /* 0x000fc20000000000 */
[----:B------:R-:W-:Y:S01]  /*27f0*/  FADD R220, RZ, R32 ;  /* 0x00000020ffdc7221 */ /* 0x000fe20000000000 */
[----:B------:R-:W-:-:S01]  /*2800*/  FADD R219, RZ, R33 ;  /* 0x00000021ffdb7221 */ /* 0x000fc20000000000 */
[----:B------:R-:W-:Y:S01]  /*2810*/  FADD R218, RZ, R34 ;  /* 0x00000022ffda7221 */ /* 0x000fe20000000000 */
[----:B------:R-:W-:-:S01]  /*2820*/  FADD R217, RZ, R35 ;  /* 0x00000023ffd97221 */ /* 0x000fc20000000000 */
[----:B------:R-:W-:Y:S01]  /*2830*/  FADD R216, RZ, R36 ;  /* 0x00000024ffd87221 */ /* 0x000fe20000000000 */
[----:B------:R-:W-:-:S01]  /*2840*/  FADD R215, RZ, R37 ;  /* 0x00000025ffd77221 */ /* 0x000fc20000000000 */
[----:B0-----:R-:W-:Y:S01]  /*2850*/  FADD R227, RZ, R124 ;  /* 0x0000007cffe37221 */ /* 0x001fe20000000000 */
[----:B------:R-:W-:-:S01]  /*2860*/  FADD R214, RZ, R38 ;  /* 0x00000026ffd67221 */ /* 0x000fc20000000000 */
[----:B------:R-:W-:Y:S01]  /*2870*/  FADD R213, RZ, R39 ;  /* 0x00000027ffd57221 */ /* 0x000fe20000000000 */
[----:B------:R-:W-:-:S01]  /*2880*/  FADD R212, RZ, R40 ;  /* 0x00000028ffd47221 */ /* 0x000fc20000000000 */
[----:B------:R-:W-:Y:S01]  /*2890*/  FADD R211, RZ, R41 ;  /* 0x00000029ffd37221 */ /* 0x000fe20000000000 */
[----:B------:R0:W-:Y:S01]  /*28a0*/  STL [R1], R227 ;  /* 0x000000e301007387 */ /* 0x0001e20000100800 */
        /* <DEDUP_REMOVED lines=94> */
[----:B0-----:R-:W-:-:S05]  /*2e90*/  FADD R227, RZ, R131 ;  /* 0x00000083ffe37221 */ /* 0x001fca0000000000 */
[----:B------:R0:W-:Y:S02]  /*2ea0*/  STL [R1+0x1c], R227 ;  /* 0x00001ce301007387 */ /* 0x0001e40000100800 */
        /* <DEDUP_REMOVED lines=39> */
[----:B------:R0:W-:Y:S04]  /*3120*/  STL [R1+0x6c], R227 ;  /* 0x00006ce301007387 */ /* 0x0001e80000100800 */
[----:B0-----:R0:W5:Y:S01]  /*3130*/  LDL.LU R227, [R1+0x98] ;  /* 0x0000980001e37983 */ /* 0x0011620000300800 */
[----:B------:R-:W-:-:S05]  /*3140*/  UMOV UR6, URZ ;  /* 0x0000003f00067c82 */ /* 0x000fca0008000000 */
.L_x_21:
[----:B------:R-:W-:Y:S01]  /*3150*/  UIADD3 UR24, UR5, 0x1, URZ ;  /* 0x0000000105187890 */ /* 0x000fe2000fffe03f */
[----:B------:R-:W-:-:S03]  /*3160*/  UMOV UR8, 0x1 ;  /* 0x0000000100087882 */ /* 0x000fc60000000000 */
[----:B------:R-:W-:-:S04]  /*3170*/  UISETP.NE.AND UP0, UPT, UR24, 0x5, UPT ;  /* 0x000000051800788c */ /* 0x000fc8000bf05270 */
[----:B------:R-:W-:Y:S02]  /*3180*/  USEL UR23, URZ, 0x1, UP0 ;  /* 0x000000013f177887 */ /* 0x000fe40008000000 */
[----:B------:R-:W-:Y:S02]  /*3190*/  USEL UR24, UR24, URZ, UP0 ;  /* 0x0000003f18187287 */ /* 0x000fe40008000000 */
[----:B------:R-:W-:-:S12]  /*31a0*/  ULOP3.LUT UR23, UR4, UR23, URZ, 0x3c, !UPT ;  /* 0x0000001704177292 */ /* 0x000fd8000f8e3c3f */
.L_x_16:
[----:B------:R-:W-:-:S06]  /*31b0*/  UISETP.GE.AND UP0, UPT, UR19, 0x1, UPT ;  /* 0x000000011300788c */ /* 0x000fcc000bf06270 */
[----:B------:R-:W-:-:S13]  /*31c0*/  PLOP3.LUT P0, PT, PT, PT, UP0, 0x80, 0x0 ;  /* 0x000000000000781c */ /* 0x000fda0003f0f008 */
[----:B------:R-:W-:Y:S05]  /*31d0*/  @!P0 BRA `(.L_x_22) ;  /* 0x0000001000bc8947 */ /* 0x000fea0003800000 */
[----:B------:R-:W-:Y:S01]  /*31e0*/  UMOV UR25, UR19 ;  /* 0x0000001300197c82 */ /* 0x000fe20008000000 */
[----:B------:R-:W-:Y:S01]  /*31f0*/  UMOV UR33, UR5 ;  /* 0x0000000500217c82 */ /* 0x000fe20008000000 */
[----:B------:R-:W-:-:S05]  /*3200*/  ULDC UR35, c[0x0][0x50c] ;  /* 0x0001430000237ab9 */ /* 0x000fca0000000800 */
.L_x_30:
[----:B------:R-:W-:-:S06]  /*3210*/  UISETP.NE.AND UP0, UPT, UR30, 0x3, UPT ;  /* 0x000000031e00788c */ /* 0x000fcc000bf05270 */
[----:B------:R-:W-:-:S13]  /*3220*/  PLOP3.LUT P1, PT, PT, PT, UP0, 0x80, 0x0 ;  /* 0x000000000000781c */ /* 0x000fda0003f2f008 */
[----:B-1---5:R-:W-:Y:S05]  /*3230*/  @!P1 BRA `(.L_x_23) ;  /* 0x0000000000049947 */ /* 0x022fea0003800000 */
[----:B------:R-:W-:Y:S01]  /*3240*/  BPT.TRAP 0x1 ;  /* 0x000000040000795c */ /* 0x000fe20000300000 */
.L_x_23:
[----:B------:R-:W-:Y:S01]  /*3250*/  ULEA UR9, UR24, UR22, 0x3 ;  /* 0x0000001618097291 */ /* 0x000fe2000f8e183f */
[----:B------:R-:W-:-:S05]  /*3260*/  IMAD.U32 R229, RZ, RZ, UR23 ;  /* 0x00000017ffe57e24 */ /* 0x000fca000f8e00ff */
[----:B------:R-:W-:-:S04]  /*3270*/  SHF.L.U32 R229, R229, 0x1f, RZ ;  /* 0x0000001fe5e57819 */ /* 0x000fc800000006ff */
[----:B------:R1:W2:Y:S01]  /*3280*/  SYNCS.PHASECHK.TRANS64.TRYWAIT P0, [UR9], R229 ;  /* 0x000000e5ff0075a7 */ /* 0x0002a20008000149 */
[----:B------:R-:W-:Y:S05]  /*3290*/  @!P1 BRA `(.L_x_24) ;  /* 0x0000000000049947 */ /* 0x000fea0003800000 */
[----:B------:R-:W-:Y:S01]  /*32a0*/  BPT.TRAP 0x1 ;  /* 0x000000040000795c */ /* 0x000fe20000300000 */
.L_x_24:
[----:B--2---:R-:W-:Y:S05]  /*32b0*/  @P0 BRA `(.L_x_25) ;  /* 0x0000000000080947 */ /* 0x004fea0003800000 */
[----:B------:R-:W2:Y:S02]  /*32c0*/  SYNCS.PHASECHK.TRANS64.TRYWAIT P0, [UR9], R229 ;  /* 0x000000e5ff0075a7 */ /* 0x000ea40008000149 */
[----:B--2---:R-:W-:Y:S05]  /*32d0*/  @!P0 BRA `(.L_x_26) ;  /* 0x000000cc00788947 */ /* 0x004fea0003800000 */
.L_x_25:
[----:B------:R-:W-:Y:S01]  /*32e0*/  UIADD3 UR9, UR22, 0x180, URZ ;  /* 0x0000018016097890 */ /* 0x000fe2000fffe03f */
[----:B------:R-:W-:Y:S01]  /*32f0*/  WARPGROUP.ARRIVE ;  /* 0x00000000000079c5 */ /* 0x000fe20000000000 */
[----:B------:R-:W-:Y:S02]  /*3300*/  UIADD3 UR10, UR22, 0xa180, URZ ;  /* 0x0000a180160a7890 */ /* 0x000fe4000fffe03f */
[----:B------:R-:W-:Y:S02]  /*3310*/  USHF.R.U32.HI UR9, URZ, 0x4, UR9 ;  /* 0x000000043f097899 */ /* 0x000fe40008011609 */
[----:B------:R-:W-:Y:S02]  /*3320*/  USHF.R.U32.HI UR10, URZ, 0x4, UR10 ;  /* 0x000000043f0a7899 */ /* 0x000fe4000801160a */
[----:B------:R-:W-:Y:S02]  /*3330*/  UISETP.NE.AND UP0, UPT, UR7, URZ, UPT ;  /* 0x0000003f0700728c */ /* 0x000fe4000bf05270 */
[----:B------:R-:W-:-:S02]  /*3340*/  ULOP3.LUT UR9, UR9, 0x3fff, URZ, 0xc0, !UPT ;  /* 0x00003fff09097892 */ /* 0x000fc4000f8ec03f */
[----:B------:R-:W-:Y:S02]  /*3350*/  ULOP3.LUT UR10, UR10, 0x3fff, URZ, 0xc0, !UPT ;  /* 0x00003fff0a0a7892 */ /* 0x000fe4000f8ec03f */
[----:B------:R-:W-:Y:S02]  /*3360*/  USEL UR8, UR8, URZ, !UP0 ;  /* 0x0000003f08087287 */ /* 0x000fe4000c000000 */
[----:B------:R-:W-:Y:S02]  /*3370*/  ULOP3.LUT UR7, UR9, 0x10000, URZ, 0xfc, !UPT ;  /* 0x0001000009077892 */ /* 0x000fe4000f8efc3f */
[----:B------:R-:W-:Y:S02]  /*3380*/  ULOP3.LUT UR10, UR10, 0x10000, URZ, 0xfc, !UPT ;  /* 0x000100000a0a7892 */ /* 0x000fe4000f8efc3f */
[----:B------:R-:W-:Y:S02]  /*3390*/  UISETP.NE.U32.AND UP0, UPT, UR8, URZ, UPT ;  /* 0x0000003f0800728c */ /* 0x000fe4000bf05070 */
[----:B------:R-:W-:-:S02]  /*33a0*/  ULEA UR7, UR24, UR7, 0x9 ;  /* 0x0000000718077291 */ /* 0x000fc4000f8e483f */
[----:B------:R-:W-:Y:S01]  /*33b0*/  ULEA UR34, UR24, UR10, 0xb ;  /* 0x0000000a18227291 */ /* 0x000fe2000f8e583f */
[----:B------:R-:W-:Y:S01]  /*33c0*/  UMOV UR9, 0x40000040 ;  /* 0x4000004000097882 */ /* 0x000fe20000000000 */
[----:B------:R-:W-:Y:S01]  /*33d0*/  UMOV UR11, 0x40000040 ;  /* 0x40000040000b7882 */ /* 0x000fe20000000000 */
[----:B------:R-:W-:Y:S02]  /*33e0*/  UIADD3 UR6, UR6, 0x4, URZ ;  /* 0x0000000406067890 */ /* 0x000fe4000fffe03f */
[----:B------:R-:W-:Y:S02]  /*33f0*/  UMOV UR8, UR7 ;  /* 0x0000000700087c82 */ /* 0x000fe40008000000 */
[----:B------:R-:W-:Y:S02]  /*3400*/  UMOV UR10, UR34 ;  /* 0x00000022000a7c82 */ /* 0x000fe40008000000 */
[----:B------:R-:W-:Y:S01]  /*3410*/  QGMMA.64x256x32.F32.E5M2.E5M2 R24, gdesc[UR8], R24, UP0 ;  /* 0x03e00000081879f3 */ /* 0x000fe2000bf03818 */
[----:B------:R-:W-:-:S02]  /*3420*/  UIADD3 UR8, UR7, 0x2, URZ ;  /* 0x0000000207087890 */ /* 0x000fc4000fffe03f */
[----:B------:R-:W-:Y:S01]  /*3430*/  UIADD3 UR10, UR34, 0x2, URZ ;  /* 0x00000002220a7890 */ /* 0x000fe2000fffe03f */
[----:B------:R-:W-:Y:S01]  /*3440*/  UMOV UR9, 0x40000040 ;  /* 0x4000004000097882 */ /* 0x000fe20000000000 */
[----:B------:R-:W-:Y:S01]  /*3450*/  UMOV UR11, 0x40000040 ;  /* 0x40000040000b7882 */ /* 0x000fe20000000000 */
[----:B------:R-:W-:-:S15]  /*3460*/  UISETP.NE.AND UP0, UPT, UR6, UR35, UPT ;  /* 0x000000230600728c */ /* 0x000fde000bf05270 */
[----:B------:R-:W-:-:S07]  /*3470*/  NOP ;  /* 0x0000000000007918 */ /* 0x000fce0000000000 */
[----:B------:R-:W-:Y:S01]  /*3480*/  QGMMA.64x256x32.F32.E5M2.E5M2 R24, gdesc[UR8], R24 ;  /* 0x03e00000081879f3 */ /* 0x000fe20008703818 */
[----:B------:R-:W-:Y:S02]  /*3490*/  UIADD3 UR8, UR7, 0x4, URZ ;  /* 0x0000000407087890 */ /* 0x000fe4000fffe03f */
[----:B------:R-:W-:Y:S01]  /*34a0*/  UIADD3 UR10, UR34, 0x4, URZ ;  /* 0x00000004220a7890 */ /* 0x000fe2000fffe03f */
[----:B------:R-:W-:Y:S01]  /*34b0*/  UMOV UR9, 0x40000040 ;  /* 0x4000004000097882 */ /* 0x000fe20000000000 */
[----:B------:R-:W-:-:S15]  /*34c0*/  UMOV UR11, 0x40000040 ;  /* 0x40000040000b7882 */ /* 0x000fde0000000000 */
[----:B------:R-:W-:-:S08]  /*34d0*/  NOP ;  /* 0x0000000000007918 */ /* 0x000fd00000000000 */
[----:B------:R-:W-:Y:S01]  /*34e0*/  QGMMA.64x256x32.F32.E5M2.E5M2 R24, gdesc[UR8], R24 ;  /* 0x03e00000081879f3 */ /* 0x000fe20008703818 */
[----:B------:R-:W-:Y:S02]  /*34f0*/  UIADD3 UR8, UR7, 0x6, URZ ;  /* 0x0000000607087890 */ /* 0x000fe4000fffe03f */
[----:B------:R-:W-:Y:S01]  /*3500*/  UIADD3 UR10, UR34, 0x6, URZ ;  /* 0x00000006220a7890 */ /* 0x000fe2000fffe03f */
[----:B------:R-:W-:Y:S01]  /*3510*/  UMOV UR9, 0x40000040 ;  /* 0x4000004000097882 */ /* 0x000fe20000000000 */
[----:B------:R-:W-:Y:S01]  /*3520*/  UMOV UR11, 0x40000040 ;  /* 0x40000040000b7882 */ /* 0x000fe20000000000 */
[----:B------:R-:W-:-:S06]  /*3530*/  USEL UR7, URZ, 0x1, UP0 ;  /* 0x000000013f077887 */ /* 0x000fcc0008000000 */
[----:B------:R-:W-:-:S15]  /*3540*/  ISETP.NE.AND P0, PT, RZ, UR7, PT ;  /* 0x00000007ff007c0c */ /* 0x000fde000bf05270 */
[----:B------:R-:W-:-:S01]  /*3550*/  NOP ;  /* 0x0000000000007918 */ /* 0x000fc20000000000 */
[----:B------:R-:W-:Y:S03]  /*3560*/  QGMMA.64x256x32.F32.E5M2.E5M2 R24, gdesc[UR8], R24, gsb0 ;  /* 0x03e00000081879f3 */ /* 0x000fe60008003818 */
[----:B------:R-:W-:Y:S02]  /*3570*/  WARPGROUP.DEPBAR.LE gsb0, 0x1 ;  /* 0x00008000000079c5 */ /* 0x000fe40000010100 */
[----:B------:R-:W-:Y:S05]  /*3580*/  @!P0 BRA `(.L_x_27) ;  /* 0x0000000c00708947 */ /* 0x000fea0003800000 */
[----:B------:R-:W-:Y:S02]  /*3590*/  WARPGROUP.DEPBAR.LE gsb0, 0x0 ;  /* 0x00008000000079c5 */ /* 0x000fe40000010000 */
[----:B-----5:R-:W-:-:S01]  /*35a0*/  FADD R227, R25, R227 ;  /* 0x000000e319e37221 */ /* 0x020fc20000000000 */
[----:B------:R-:W-:Y:S01]  /*35b0*/  FADD R226, R26, R226 ;  /* 0x000000e21ae27221 */ /* 0x000fe20000000000 */
[----:B------:R-:W-:-:S01]  /*35c0*/  FADD R225, R27, R225 ;  /* 0x000000e11be17221 */ /* 0x000fc20000000000 */
[----:B------:R-:W-:Y:S01]  /*35d0*/  FADD R224, R28, R224 ;  /* 0x000000e01ce07221 */ /* 0x000fe20000000000 */
[----:B------:R-:W-:-:S01]  /*35e0*/  FADD R223, R29, R223 ;  /* 0x000000df1ddf7221 */ /* 0x000fc20000000000 */
[----:B------:R2:W-:Y:S01]  /*35f0*/  STL [R1+0x98], R227 ;  /* 0x000098e301007387 */ /* 0x0005e20000100800 */
[----:B------:R-:W-:-:S01]  /*3600*/  FADD R222, R30, R222 ;  /* 0x000000de1ede7221 */ /* 0x000fc20000000000 */
[----:B------:R-:W-:Y:S01]  /*3610*/  FADD R221, R31, R221 ;  /* 0x000000dd1fdd7221 */ /* 0x000fe20000000000 */
[----:B------:R-:W-:-:S01]  /*3620*/  FADD R220, R32, R220 ;  /* 0x000000dc20dc7221 */ /* 0x000fc20000000000 */
[----:B------:R-:W-:Y:S01]  /*3630*/  FADD R219, R33, R219 ;  /* 0x000000db21db7221 */ /* 0x000fe20000000000 */
[----:B------:R-:W-:-:S01]  /*3640*/  FADD R218, R34, R218 ;  /* 0x000000da22da7221 */ /* 0x000fc20000000000 */
[----:B------:R-:W-:Y:S01]  /*3650*/  FADD R217, R35, R217 ;  /* 0x000000d923d97221 */ /* 0x000fe20000000000 */
[----:B------:R-:W-:-:S01]  /*3660*/  FADD R216, R36, R216 ;  /* 0x000000d824d87221 */ /* 0x000fc20000000000 */
[----:B------:R-:W-:Y:S01]  /*3670*/  FADD R215, R37, R215 ;  /* 0x000000d725d77221 */ /* 0x000fe20000000000 */
[----:B------:R-:W-:-:S01]  /*3680*/  FADD R214, R38, R214 ;  /* 0x000000d626d67221 */ /* 0x000fc20000000000 */
[----:B--2---:R-:W2:Y:S01]  /*3690*/  LDL.LU R227, [R1+0x28] ;  /* 0x0000280001e37983 */ /* 0x004ea20000300800 */
[----:B------:R-:W-:-:S01]  /*36a0*/  FADD R213, R39, R213 ;  /* 0x000000d527d57221 */ /* 0x000fc20000000000 */
[----:B------:R-:W-:Y:S01]  /*36b0*/  FADD R212, R40, R212 ;  /* 0x000000d428d47221 */ /* 0x000fe20000000000 */
[----:B------:R-:W-:-:S01]  /*36c0*/  FADD R211, R41, R211 ;  /* 0x000000d329d37221 */ /* 0x000fc20000000000 */
[----:B------:R3:W-:Y:S01]  /*36d0*/  STL [R1+0x9c], R226 ;  /* 0x00009ce201007387 */ /* 0x0007e20000100800 */
[----:B------:R-:W-:-:S03]  /*36e0*/  FADD R228, R24, R228 ;  /* 0x000000e418e47221 */ /* 0x000fc60000000000 */
[----:B---3--:R-:W3:Y:S04]  /*36f0*/  LDL.LU R226, [R1+0x24] ;  /* 0x0000240001e27983 */ /* 0x008ee80000300800 */
[----:B------:R4:W-:Y:S04]  /*3700*/  STL [R1+0xa0], R225 ;  /* 0x0000a0e101007387 */ /* 0x0009e80000100800 */
[----:B----4-:R-:W4:Y:S04]  /*3710*/  LDL.LU R225, [R1+0x20] ;  /* 0x0000200001e17983 */ /* 0x010f280000300800 */
[----:B------:R0:W-:Y:S04]  /*3720*/  STL [R1+0xa4], R224 ;  /* 0x0000a4e001007387 */ /* 0x0001e80000100800 */
[----:B0-----:R-:W4:Y:S04]  /*3730*/  LDL.LU R224, [R1+0x1c] ;  /* 0x00001c0001e07983 */ /* 0x001f280000300800 */
        /* <DEDUP_REMOVED lines=13> */
[----:B0-----:R-:W4:Y:S04]  /*3810*/  LDL.LU R217, [R1] ;  /* 0x0000000001d97983 */ /* 0x001f280000300800 */
[----:B------:R-:W-:Y:S04]  /*3820*/  STL [R1+0xc4], R216 ;  /* 0x0000c4d801007387 */ /* 0x000fe80000100800 */
[----:B------:R-:W-:Y:S04]  /*3830*/  STL [R1+0xc8], R215 ;  /* 0x0000c8d701007387 */ /* 0x000fe80000100800 */
[----:B------:R-:W-:Y:S04]  /*3840*/  STL [R1+0xcc], R214 ;  /* 0x0000ccd601007387 */ /* 0x000fe80000100800 */
[----:B------:R-:W-:Y:S04]  /*3850*/  STL [R1+0xd0], R213 ;  /* 0x0000d0d501007387 */ /* 0x000fe80000100800 */
[----:B------:R-:W-:Y:S04]  /*3860*/  STL [R1+0xd4], R212 ;  /* 0x0000d4d401007387 */ /* 0x000fe80000100800 */
[----:B------:R0:W-:Y:S01]  /*3870*/  STL [R1+0xd8], R211 ;  /* 0x0000d8d301007387 */ /* 0x0001e20000100800 */
[----:B--2---:R-:W-:-:S01]  /*3880*/  FADD R227, R134, R227 ;  /* 0x000000e386e37221 */ /* 0x004fc20000000000 */
[----:B---3--:R-:W-:Y:S01]  /*3890*/  FADD R226, R133, R226 ;  /* 0x000000e285e27221 */ /* 0x008fe20000000000 */
[----:B----4-:R-:W-:-:S01]  /*38a0*/  FADD R225, R132, R225 ;  /* 0x000000e184e17221 */ /* 0x010fc20000000000 */
[----:B------:R-:W-:Y:S01]  /*38b0*/  FADD R224, R131, R224 ;  /* 0x000000e083e07221 */ /* 0x000fe20000000000 */
[----:B------:R-:W-:-:S01]  /*38c0*/  FADD R223, R130, R223 ;  /* 0x000000df82df7221 */ /* 0x000fc20000000000 */
[----:B------:R-:W-:Y:S01]  /*38d0*/  FADD R222, R129, R222 ;  /* 0x000000de81de7221 */ /* 0x000fe20000000000 */
[----:B------:R-:W-:-:S01]  /*38e0*/  FADD R221, R128, R221 ;  /* 0x000000dd80dd7221 */ /* 0x000fc20000000000 */
[----:B------:R-:W-:Y:S01]  /*38f0*/  FADD R220, R127, R220 ;  /* 0x000000dc7fdc7221 */ /* 0x000fe20000000000 */
[----:B------:R-:W-:-:S01]  /*3900*/  FADD R219, R126, R219 ;  /* 0x000000db7edb7221 */ /* 0x000fc20000000000 */
[----:B------:R-:W-:Y:S01]  /*3910*/  FADD R218, R125, R218 ;  /* 0x000000da7dda7221 */ /* 0x000fe20000000000 */
[----:B------:R-:W-:-:S05]  /*3920*/  FADD R217, R124, R217 ;  /* 0x000000d97cd97221 */ /* 0x000fca0000000000 */
[----:B------:R2:W-:Y:S04]  /*3930*/  STL [R1], R217 ;  /* 0x000000d901007387 */ /* 0x0005e80000100800 */
[----:B------:R3:W-:Y:S04]  /*3940*/  STL [R1+0x4], R218 ;  /* 0x000004da01007387 */ /* 0x0007e80000100800 */
[----:B------:R4:W-:Y:S04]  /*3950*/  STL [R1+0x8], R219 ;  /* 0x000008db01007387 */ /* 0x0009e80000100800 */
[----:B------:R1:W-:Y:S04]  /*3960*/  STL [R1+0xc], R220 ;  /* 0x00000cdc01007387 */ /* 0x0003e80000100800 */
[----:B------:R1:W-:Y:S04]  /*3970*/  STL [R1+0x10], R221 ;  /* 0x000010dd01007387 */ /* 0x0003e80000100800 */
[----:B------:R1:W-:Y:S04]  /*3980*/  STL [R1+0x14], R222 ;  /* 0x000014de01007387 */ /* 0x0003e80000100800 */
[----:B------:R1:W-:Y:S04]  /*3990*/  STL [R1+0x18], R223 ;  /* 0x000018df01007387 */ /* 0x0003e80000100800 */
[----:B------:R1:W-:Y:S04]  /*39a0*/  STL [R1+0x1c], R224 ;  /* 0x00001ce001007387 */ /* 0x0003e80000100800 */
[----:B0-----:R-:W4:Y:S04]  /*39b0*/  LDL.LU R211, [R1+0x2c] ;  /* 0x00002c0001d37983 */ /* 0x001f280000300800 */
[----:B------:R0:W-:Y:S04]  /*39c0*/  STL [R1+0x20], R225 ;  /* 0x000020e101007387 */ /* 0x0001e80000100800 */
[----:B------:R-:W4:Y:S04]  /*39d0*/  LDL.LU R212, [R1+0x30] ;  /* 0x0000300001d47983 */ /* 0x000f280000300800 */
[----:B------:R0:W-:Y:S04]  /*39e0*/  STL [R1+0x24], R226 ;  /* 0x000024e201007387 */ /* 0x0001e80000100800 */
[----:B------:R-:W4:Y:S04]  /*39f0*/  LDL.LU R213, [R1+0x34] ;  /* 0x0000340001d57983 */ /* 0x000f280000300800 */
[----:B------:R0:W-:Y:S04]  /*3a00*/  STL [R1+0x28], R227 ;  /* 0x000028e301007387 */ /* 0x0001e80000100800 */
[----:B------:R-:W4:Y:S04]  /*3a10*/  LDL.LU R214, [R1+0x38] ;  /* 0x0000380001d67983 */ /* 0x000f280000300800 */
[----:B------:R-:W4:Y:S04]  /*3a20*/  LDL.LU R215, [R1+0x3c] ;  /* 0x00003c0001d77983 */ /* 0x000f280000300800 */
[----:B------:R-:W4:Y:S04]  /*3a30*/  LDL.LU R216, [R1+0x40] ;  /* 0x0000400001d87983 */ /* 0x000f280000300800 */
[----:B--2---:R-:W2:Y:S04]  /*3a40*/  LDL.LU R217, [R1+0x44] ;  /* 0x0000440001d97983 */ /* 0x004ea80000300800 */
[----:B---3--:R-:W3:Y:S04]  /*3a50*/  LDL.LU R218, [R1+0x48] ;  /* 0x0000480001da7983 */ /* 0x008ee80000300800 */
[----:B----4-:R-:W4:Y:S04]  /*3a60*/  LDL.LU R219, [R1+0x4c] ;  /* 0x00004c0001db7983 */ /* 0x010f280000300800 */
[----:B-1----:R-:W4:Y:S04]  /*3a70*/  LDL.LU R220, [R1+0x50] ;  /* 0x0000500001dc7983 */ /* 0x002f280000300800 */
[----:B------:R-:W4:Y:S04]  /*3a80*/  LDL.LU R221, [R1+0x54] ;  /* 0x0000540001dd7983 */ /* 0x000f280000300800 */
[----:B------:R-:W4:Y:S04]  /*3a90*/  LDL.LU R222, [R1+0x58] ;  /* 0x0000580001de7983 */ /* 0x000f280000300800 */
[----:B------:R-:W4:Y:S04]  /*3aa0*/  LDL.LU R223, [R1+0x5c] ;  /* 0x00005c0001df7983 */ /* 0x000f280000300800 */
[----:B------:R-:W4:Y:S04]  /*3ab0*/  LDL.LU R224, [R1+0x60] ;  /* 0x0000600001e07983 */ /* 0x000f280000300800 */
[----:B0-----:R-:W4:Y:S04]  /*3ac0*/  LDL.LU R225, [R1+0x64] ;  /* 0x0000640001e17983 */ /* 0x001f280000300800 */
[----:B------:R-:W4:Y:S04]  /*3ad0*/  LDL.LU R226, [R1+0x68] ;  /* 0x0000680001e27983 */ /* 0x000f280000300800 */
[----:B------:R-:W4:Y:S01]  /*3ae0*/  LDL.LU R227, [R1+0x6c] ;  /* 0x00006c0001e37983 */ /* 0x000f220000300800 */
[----:B------:R-:W-:-:S05]  /*3af0*/  FADD R211, R135, R211 ;  /* 0x000000d387d37221 */ /* 0x000fca0000000000 */
[----:B------:R0:W-:Y:S01]  /*3b00*/  STL [R1+0x2c], R211 ;  /* 0x00002cd301007387 */ /* 0x0001e20000100800 */
[----:B------:R-:W-:-:S03]  /*3b10*/  FADD R212, R136, R212 ;  /* 0x000000d488d47221 */ /* 0x000fc60000000000 */
[----:B0-----:R0:W5:Y:S01]  /*3b20*/  LDL.LU R211, [R1+0xd8] ;  /* 0x0000d80001d37983 */ /* 0x0011620000300800 */
[----:B------:R-:W-:-:S03]  /*3b30*/  FADD R213, R137, R213 ;  /* 0x000000d589d57221 */ /* 0x000fc60000000000 */
[----:B------:R1:W-:Y:S01]  /*3b40*/  STL [R1+0x30], R212 ;  /* 0x000030d401007387 */ /* 0x0003e20000100800 */
[----:B------:R-:W-:-:S01]  /*3b50*/  FADD R214, R138, R214 ;  /* 0x000000d68ad67221 */ /* 0x000fc20000000000 */
[----:B------:R-:W-:Y:S02]  /*3b60*/  FADD R215, R139, R215 ;  /* 0x000000d78bd77221 */ /* 0x000fe40000000000 */
[----:B-1----:R0:W5:Y:S01]  /*3b70*/  LDL.LU R212, [R1+0xd4] ;  /* 0x0000d40001d47983 */ /* 0x0021620000300800 */
[----:B------:R-:W-:-:S03]  /*3b80*/  FADD R216, R140, R216 ;  /* 0x000000d88cd87221 */ /* 0x000fc60000000000 */
[----:B------:R1:W-:Y:S01]  /*3b90*/  STL [R1+0x34], R213 ;  /* 0x000034d501007387 */ /* 0x0003e20000100800 */
[----:B--2---:R-:W-:-:S03]  /*3ba0*/  FADD R217, R141, R217 ;  /* 0x000000d98dd97221 */ /* 0x004fc60000000000 */
[----:B-1----:R0:W5:Y:S01]  /*3bb0*/  LDL.LU R213, [R1+0xd0] ;  /* 0x0000d00001d57983 */ /* 0x0021620000300800 */
[----:B---3--:R-:W-:-:S03]  /*3bc0*/  FADD R218, R142, R218 ;  /* 0x000000da8eda7221 */ /* 0x008fc60000000000 */
[----:B------:R1:W-:Y:S01]  /*3bd0*/  STL [R1+0x38], R214 ;  /* 0x000038d601007387 */ /* 0x0003e20000100800 */
[----:B----4-:R-:W-:-:S01]  /*3be0*/  FADD R219, R143, R219 ;  /* 0x000000db8fdb7221 */ /* 0x010fc20000000000 */
[----:B------:R-:W-:Y:S02]  /*3bf0*/  FADD R220, R144, R220 ;  /* 0x000000dc90dc7221 */ /* 0x000fe40000000000 */
[----:B-1----:R0:W5:Y:S04]  /*3c00*/  LDL.LU R214, [R1+0xcc] ;  /* 0x0000cc0001d67983 */ /* 0x0021680000300800 */
[----:B------:R1:W-:Y:S01]  /*3c10*/  STL [R1+0x3c], R215 ;  /* 0x00003cd701007387 */ /* 0x0003e20000100800 */
[----:B------:R-:W-:-:S01]  /*3c20*/  FADD R221, R145, R221 ;  /* 0x000000dd91dd7221 */ /* 0x000fc20000000000 */
[----:B------:R-:W-:-:S02]  /*3c30*/  FADD R222, R146, R222 ;  /* 0x000000de92de7221 */ /* 0x000fc40000000000 */
[----:B-1----:R0:W5:Y:S04]  /*3c40*/  LDL.LU R215, [R1+0xc8] ;  /* 0x0000c80001d77983 */ /* 0x0021680000300800 */
[----:B------:R1:W-:Y:S01]  /*3c50*/  STL [R1+0x40], R216 ;  /* 0x000040d801007387 */ /* 0x0003e20000100800 */
[----:B------:R-:W-:-:S03]  /*3c60*/  FADD R223, R147, R223 ;  /* 0x000000df93df7221 */ /* 0x000fc60000000000 */
        /* <DEDUP_REMOVED lines=13> */
[----:B------:R1:W-:Y:S04]  /*3d40*/  STL [R1+0x54], R221 ;  /* 0x000054dd01007387 */ /* 0x0003e80000100800 */
        /* <DEDUP_REMOVED lines=12> */
[----:B-1----:R0:W5:Y:S01]  /*3e10*/  LDL.LU R227, [R1+0x98] ;  /* 0x0000980001e37983 */ /* 0x0021620000300800 */
        /* <DEDUP_REMOVED lines=82> */
[----:B0-----:R-:W-:-:S06]  /*4340*/  UMOV UR6, URZ ;  /* 0x0000003f00067c82 */ /* 0x001fcc0008000000 */
.L_x_27:
[----:B------:R-:W-:Y:S05]  /*4350*/  @!P1 BRA `(.L_x_28) ;  /* 0x0000000000049947 */ /* 0x000fea0003800000 */
[----:B------:R-:W-:Y:S01]  /*4360*/  BPT.TRAP 0x1 ;  /* 0x000000040000795c */ /* 0x000fe20000300000 */
.L_x_28:
[----:B------:R-:W-:Y:S02]  /*4370*/  UISETP.GT.U32.AND UP0, UPT, UR15, 0x1, UPT ;  /* 0x000000010f00788c */ /* 0x000fe4000bf04070 */
[----:B------:R-:W-:-:S04]  /*4380*/  ULEA UR8, UR33, UR22, 0x3 ;  /* 0x0000001621087291 */ /* 0x000fc8000f8e183f */
[----:B------:R-:W-:Y:S01]  /*4390*/  UIADD3 UR8, UR8, 0x28, URZ ;  /* 0x0000002808087890 */ /* 0x000fe2000fffe03f */
[----:B------:R-:W-:-:S03]  /*43a0*/  PLOP3.LUT P0, PT, PT, PT, UP0, 0x80, 0x0 ;  /* 0x000000000000781c */ /* 0x000fc60003f0f008 */
[----:B------:R-:W-:-:S09]  /*43b0*/  UPRMT UR8, URZ, 0x654, UR8 ;  /* 0x000006543f087896 */ /* 0x000fd20008000008 */
[----:B------:R-:W-:Y:S01]  /*43c0*/  SYNCS.ARRIVE.TRANS64.RED.A1T0 RZ, [UR8], RZ ;  /* 0x000000ffffff79a7 */ /* 0x000fe20008100408 */
[----:B------:R-:W-:Y:S05]  /*43d0*/  @P0 BRA `(.L_x_29) ;  /* 0x0000000000040947 */ /* 0x000fea0003800000 */
[----:B------:R-:W-:Y:S01]  /*43e0*/  BPT.TRAP 0x1 ;  /* 0x000000040000795c */ /* 0x000fe20000300000 */
.L_x_29:
[----:B------:R-:W-:Y:S02]  /*43f0*/  UISETP.GT.AND UP2, UPT, UR25, 0x1, UPT ;  /* 0x000000011900788c */ /* 0x000fe4000bf44270 */
[----:B------:R-:W-:Y:S02]  /*4400*/  UIADD3 UR24, UR24, 0x1, URZ ;  /* 0x0000000118187890 */ /* 0x000fe4000fffe03f */
[----:B------:R-:W-:Y:S02]  /*4410*/  UIADD3 UR33, UR33, 0x1, URZ ;  /* 0x0000000121217890 */ /* 0x000fe4000fffe03f */
[----:B------:R-:W-:Y:S01]  /*4420*/  PLOP3.LUT P0, PT, PT, PT, UP2, 0x80, 0x0 ;  /* 0x000000000000781c */ /* 0x000fe20003f0f028 */
[----:B------:R-:W-:Y:S02]  /*4430*/  UISETP.NE.AND UP0, UPT, UR24, 0x5, UPT ;  /* 0x000000051800788c */ /* 0x000fe4000bf05270 */
[----:B------:R-:W-:Y:S02]  /*4440*/  UIADD3 UR9, UR25, -0x1, URZ ;  /* 0xffffffff19097890 */ /* 0x000fe4000fffe03f */
[----:B------:R-:W-:-:S02]  /*4450*/  USEL UR8, URZ, 0x1, UP0 ;  /* 0x000000013f087887 */ /* 0x000fc40008000000 */
[----:B------:R-:W-:Y:S02]  /*4460*/  UISETP.NE.AND UP1, UPT, UR33, 0x5, UPT ;  /* 0x000000052100788c */ /* 0x000fe4000bf25270 */
[----:B------:R-:W-:Y:S02]  /*4470*/  ULOP3.LUT UR23, UR23, UR8, URZ, 0x3c, !UPT ;  /* 0x0000000817177292 */ /* 0x000fe4000f8e3c3f */
[----:B------:R-:W-:Y:S02]  /*4480*/  USEL UR24, UR24, URZ, UP0 ;  /* 0x0000003f18187287 */ /* 0x000fe40008000000 */
[----:B------:R-:W-:Y:S01]  /*4490*/  USEL UR33, UR33, URZ, UP1 ;  /* 0x0000003f21217287 */ /* 0x000fe20008800000 */
[----:B------:R-:W-:Y:S01]  /*44a0*/  UMOV UR8, 0x1 ;  /* 0x0000000100087882 */ /* 0x000fe20000000000 */
[----:B------:R-:W-:Y:S01]  /*44b0*/  UMOV UR25, UR9 ;  /* 0x0000000900197c82 */ /* 0x000fe20008000000 */
[----:B------:R-:W-:Y:S09]  /*44c0*/  @P0 BRA `(.L_x_30) ;  /* 0xffffffec00500947 */ /* 0x000ff2000383ffff */
.L_x_22:
[----:B------:R-:W-:-:S04]  /*44d0*/  UISETP.NE.AND UP0, UPT, UR6, URZ, UPT ;  /* 0x0000003f0600728c */ /* 0x000fc8000bf05270 */
[----:B------:R-:W-:-:S06]  /*44e0*/  USEL UR6, URZ, 0x1, !UP0 ;  /* 0x000000013f067887 */ /* 0x000fcc000c000000 */
[----:B------:R-:W-:-:S13]  /*44f0*/  ISETP.NE.AND P0, PT, RZ, UR6, PT ;  /* 0x00000006ff007c0c */ /* 0x000fda000bf05270 */
[----:B------:R-:W-:Y:S05]  /*4500*/  @!P0 BRA `(.L_x_31) ;  /* 0x0000000c00c48947 */ /* 0x000fea0003800000 */
[----:B------:R-:W-:Y:S02]  /*4510*/  WARPGROUP.DEPBAR.LE gsb0, 0x0 ;  /* 0x00008000000079c5 */ /* 0x000fe40000010000 */
[----:B-----5:R-:W-:Y:S01]  /*4520*/  FADD R227, R25, R227 ;  /* 0x000000e319e37221 */ /* 0x020fe20000000000 */
[----:B------:R-:W-:-:S04]  /*4530*/  FADD R228, R24, R228 ;  /* 0x000000e418e47221 */ /* 0x000fc80000000000 */
[----:B------:R2:W-:Y:S04]  /*4540*/  STL [R1+0x98], R227 ;  /* 0x000098e301007387 */ /* 0x0005e80000100800 */
[----:B--2---:R-:W2:Y:S04]  /*4550*/  LDL.LU R227, [R1+0x6c] ;  /* 0x00006c0001e37983 */ /* 0x004ea80000300800 */
[----:B--2---:R2:W-:Y:S04]  /*4560*/  STL [R1+0x9c], R227 ;  /* 0x00009ce301007387 */ /* 0x0045e80000100800 */
        /* <DEDUP_REMOVED lines=52> */
[----:B--2---:R-:W2:Y:S01]  /*48b0*/  LDL.LU R227, [R1] ;  /* 0x0000000001e37983 */ /* 0x004ea20000300800 */
[----:B------:R-:W-:Y:S01]  /*48c0*/  FADD R226, R26, R226 ;  /* 0x000000e21ae27221 */ /* 0x000fe20000000000 */
        /* <DEDUP_REMOVED lines=97> */
[----:B--2---:R-:W-:-:S05]  /*4ee0*/  FADD R227, R124, R227 ;  /* 0x000000e37ce37221 */ /* 0x004fca0000000000 */
[----:B------:R2:W-:Y:S04]  /*4ef0*/  STL [R1], R227 ;  /* 0x000000e301007387 */ /* 0x0005e80000100800 */
[----:B--2---:R-:W2:Y:S02]  /*4f00*/  LDL.LU R227, [R1+0x104] ;  /* 0x0001040001e37983 */ /* 0x004ea40000300800 */
[----:B--2---:R-:W-:-:S05]  /*4f10*/  FADD R227, R125, R227 ;  /* 0x000000e37de37221 */ /* 0x004fca0000000000 */
[----:B------:R2:W-:Y:S04]  /*4f20*/  STL [R1+0x4], R227 ;  /* 0x000004e301007387 */ /* 0x0005e80000100800 */
        /* <DEDUP_REMOVED lines=78> */
[----:B--2---:R2:W5:Y:S02]  /*5410*/  LDL.LU R227, [R1+0x98] ;  /* 0x0000980001e37983 */ /* 0x0045640000300800 */
.L_x_31:
[----:B-1----:R-:W-:-:S04]  /*5420*/  IMAD.U32 R229, RZ, RZ, UR26 ;  /* 0x0000001affe57e24 */ /* 0x002fc8000f8e00ff */
[----:B------:R1:W-:Y:S01]  /*5430*/  SYNCS.ARRIVE.TRANS64.A1T0 RZ, [R229+UR28], RZ ;  /* 0x000000ffe5ff79a7 */ /* 0x0003e2000810001c */
[----:B------:R-:W-:Y:S02]  /*5440*/  WARPGROUP.DEPBAR.LE gsb0, 0x0 ;  /* 0x00008000000079c5 */ /* 0x000fe40000010000 */
[----:B------:R-:W3:Y:S02]  /*5450*/  LDC R24, c[0x0][0x28c] ;  /* 0x0000a300ff187b82 */ /* 0x000ee40000000800 */
[----:B---3--:R-:W-:-:S13]  /*5460*/  ISETP.GE.AND P0, PT, R24, 0x1, PT ;  /* 0x000000011800780c */ /* 0x008fda0003f06270 */
[----:B-1----:R-:W-:Y:S05]  /*5470*/  @!P0 BRA `(.L_x_32) ;  /* 0x0000000000408947 */ /* 0x002fea0003800000 */
[----:B------:R-:W-:-:S06]  /*5480*/  UISETP.NE.AND UP0, UPT, UR30, 0x3, UPT ;  /* 0x000000031e00788c */ /* 0x000fcc000bf05270 */
[----:B------:R-:W-:-:S13]  /*5490*/  PLOP3.LUT P0, PT, PT, PT, UP0, 0x80, 0x0 ;  /* 0x000000000000781c */ /* 0x000fda0003f0f008 */
[----:B------:R-:W-:Y:S05]  /*54a0*/  @!P0 BRA `(.L_x_33) ;  /* 0x0000000000048947 */ /* 0x000fea0003800000 */
[----:B------:R-:W-:Y:S01]  /*54b0*/  BPT.TRAP 0x1 ;  /* 0x000000040000795c */ /* 0x000fe20000300000 */
.L_x_33:
[----:B------:R-:W-:Y:S02]  /*54c0*/  UIADD3 UR8, UR19, UR5, URZ ;  /* 0x0000000513087290 */ /* 0x000fe4000fffe03f */
[----:B------:R-:W-:Y:S02]  /*54d0*/  UISETP.GT.U32.AND UP0, UPT, UR15, 0x1, UPT ;  /* 0x000000010f00788c */ /* 0x000fe4000bf04070 */
[----:B------:R-:W-:-:S04]  /*54e0*/  UIMAD.WIDE.U32 UR6, UR8, -0x33333333, URZ ;  /* 0xcccccccd080678a5 */ /* 0x000fc8000f8e003f */
[----:B------:R-:W-:Y:S01]  /*54f0*/  USHF.R.U32.HI UR6, URZ, 0x2, UR7 ;  /* 0x000000023f067899 */ /* 0x000fe20008011607 */
[----:B------:R-:W-:-:S03]  /*5500*/  PLOP3.LUT P0, PT, PT, PT, UP0, 0x80, 0x0 ;  /* 0x000000000000781c */ /* 0x000fc60003f0f008 */
[----:B------:R-:W-:-:S04]  /*5510*/  UIMAD UR8, UR6, -0x5, UR8 ;  /* 0xfffffffb060878a4 */ /* 0x000fc8000f8e0208 */
[----:B------:R-:W-:-:S04]  /*5520*/  ULEA UR8, UR8, UR22, 0x3 ;  /* 0x0000001608087291 */ /* 0x000fc8000f8e183f */
[----:B------:R-:W-:-:S04]  /*5530*/  UIADD3 UR8, UR8, 0x28, URZ ;  /* 0x0000002808087890 */ /* 0x000fc8000fffe03f */
[----:B------:R-:W-:-:S09]  /*5540*/  UPRMT UR8, URZ, 0x654, UR8 ;  /* 0x000006543f087896 */ /* 0x000fd20008000008 */
[----:B------:R-:W-:Y:S01]  /*5550*/  SYNCS.ARRIVE.TRANS64.RED.A1T0 RZ, [UR8], RZ ;  /* 0x000000ffffff79a7 */ /* 0x000fe20008100408 */
[----:B------:R-:W-:Y:S05]  /*5560*/  @P0 BRA `(.L_x_32) ;  /* 0x0000000000040947 */ /* 0x000fea0003800000 */
[----:B------:R-:W-:Y:S01]  /*5570*/  BPT.TRAP 0x1 ;  /* 0x000000040000795c */ /* 0x000fe20000300000 */
.L_x_32:
[----:B-----5:R1:W-:Y:S01]  /*5580*/  STL [R1+0x98], R0 ;  /* 0x0000980001007387 */ /* 0x0203e20000100800 */
[----:B------:R-:W-:Y:S01]  /*5590*/  IMAD.U32 R24, RZ, RZ, UR27 ;  /* 0x0000001bff187e24 */ /* 0x000fe2000f8e00ff */
[----:B------:R-:W-:Y:S01]  /*55a0*/  UIADD3 UR5, UR29, UR5, URZ ;  /* 0x000000051d057290 */ /* 0x000fe2000fffe03f */
[----:B------:R-:W3:Y:S01]  /*55b0*/  LDC R35, c[0x0][0x288] ;  /* 0x0000a200ff237b82 */ /* 0x000ee20000000800 */
[----:B-1----:R-:W4:Y:S02]  /*55c0*/  LDL R0, [R1+0x84] ;  /* 0x0000840001007983 */ /* 0x002f240000100800 */
[----:B------:R-:W-:Y:S01]  /*55d0*/  SHF.L.U32 R24, R24, 0x1f, RZ ;  /* 0x0000001f18187819 */ /* 0x000fe200000006ff */
[----:B------:R-:W-:Y:S02]  /*55e0*/  UISETP.GT.U32.AND UP0, UPT, UR5, 0x4, UPT ;  /* 0x000000040500788c */ /* 0x000fe4000bf04070 */
[----:B------:R-:W-:Y:S01]  /*55f0*/  UISETP.GE.U32.AND UP1, UPT, UR29, 0x5, UPT ;  /* 0x000000051d00788c */ /* 0x000fe2000bf26070 */
[----:B------:R-:W1:Y:S01]  /*5600*/  SYNCS.PHASECHK.TRANS64.TRYWAIT P0, [UR18+0x8], R24 ;  /* 0x00000818ff0075a7 */ /* 0x000e620008000152 */
[----:B------:R-:W-:-:S02]  /*5610*/  UISETP.LT.U32.AND UP0, UPT, UR29, 0x5, UP0 ;  /* 0x000000051d00788c */ /* 0x000fc40008701070 */
[----:B------:R-:W-:Y:S02]  /*5620*/  UIMAD.WIDE.U32 UR6, UR5, -0x33333333, URZ ;  /* 0xcccccccd050678a5 */ /* 0x000fe4000f8e003f */
[----:B------:R-:W-:Y:S02]  /*5630*/  USEL UR8, URZ, 0x1, !UP0 ;  /* 0x000000013f087887 */ /* 0x000fe4000c000000 */
[----:B------:R-:W-:Y:S01]  /*5640*/  USHF.R.U32.HI UR6, URZ, 0x2, UR7 ;  /* 0x000000023f067899 */ /* 0x000fe20008011607 */
[----:B----4-:R-:W-:Y:S02]  /*5650*/  IMAD.SHL.U32 R32, R0, 0x2, RZ ;  /* 0x0000000200207824 */ /* 0x010fe400078e00ff */
[----:B------:R4:W5:Y:S01]  /*5660*/  LDL.LU R0, [R1+0x98] ;  /* 0x0000980001007983 */ /* 0x0009620000300800 */
[----:B------:R-:W-:Y:S02]  /*5670*/  ULOP3.LUT UR4, UR4, UR8, URZ, 0x3c, !UPT ;  /* 0x0000000804047292 */ /* 0x000fe4000f8e3c3f */
[----:B------:R-:W-:Y:S01]  /*5680*/  UIMAD UR5, UR6, -0x5, UR5 ;  /* 0xfffffffb060578a4 */ /* 0x000fe2000f8e0205 */
[----:B------:R-:W-:Y:S01]  /*5690*/  SHF.R.S32.HI R33, RZ, 0x1f, R32 ;  /* 0x0000001fff217819 */ /* 0x000fe20000011420 */
[----:B------:R-:W-:Y:S01]  /*56a0*/  @UP1 ULOP3.LUT UR4, UR4, 0x1, UR6, 0x78, !UPT ;  /* 0x0000000104041892 */ /* 0x000fe2000f8e7806 */
[----:B-1-3--:R-:W-:Y:S11]  /*56b0*/  @!P0 BRA `(.L_x_34) ;  /* 0x000000a800a08947 */ /* 0x00aff60003800000 */
.L_x_321:
[----:B------:R3:W-:Y:S01]  /*56c0*/  STL [R1+0xa0], R3 ;  /* 0x0000a00301007387 */ /* 0x0007e20000100800 */
[----:B------:R-:W-:Y:S01]  /*56d0*/  ULDC.64 UR6, c[0x0][0x5d0] ;  /* 0x0001740000067ab9 */ /* 0x000fe20000000a00 */
[----:B------:R-:W-:Y:S02]  /*56e0*/  ULDC UR8, c[0x0][0x284] ;  /* 0x0000a10000087ab9 */ /* 0x000fe40000000800 */
[----:B---3--:R-:W3:Y:S04]  /*56f0*/  LDL.LU R3, [R1+0x80] ;  /* 0x0000800001037983 */ /* 0x008ee80000300800 */
[----:B------:R0:W-:Y:S04]  /*5700*/  STL [R1+0x9c], R2 ;  /* 0x00009c0201007387 */ /* 0x0001e80000100800 */
[----:B0-----:R-:W2:Y:S04]  /*5710*/  LDL R2, [R1+0x7c] ;  /* 0x00007c0001027983 */ /* 0x001ea80000100800 */
[----:B-----5:R0:W-:Y:S04]  /*5720*/  STL [R1+0x98], R0 ;  /* 0x0000980001007387 */ /* 0x0201e80000100800 */
[----:B0-----:R-:W4:Y:S01]  /*5730*/  LDL R0, [R1+0x70] ;  /* 0x0000700001007983 */ /* 0x001f220000100800 */
[----:B---3--:R-:W-:-:S03]  /*5740*/  IMAD.SHL.U32 R37, R3, 0x100, RZ ;  /* 0x0000010003257824 */ /* 0x008fc600078e00ff */
[----:B------:R0:W5:Y:S01]  /*5750*/  LDL.LU R3, [R1+0xa0] ;  /* 0x0000a00001037983 */ /* 0x0001620000300800 */
[----:B--2---:R-:W-:-:S03]  /*5760*/  IMAD.SHL.U32 R34, R2, 0x40, RZ ;  /* 0x0000004002227824 */ /* 0x004fc600078e00ff */
[----:B------:R0:W5:Y:S01]  /*5770*/  LDL.LU R2, [R1+0x9c] ;  /* 0x00009c0001027983 */ /* 0x0001620000300800 */
[----:B----4-:R-:W-:Y:S01]  /*5780*/  SHF.R.S32.HI R38, RZ, 0x1f, R0 ;  /* 0x0000001fff267819 */ /* 0x010fe20000011400 */
[----:B-1----:R-:W-:-:S04]  /*5790*/  IMAD.WIDE.U32 R24, R0, UR6, R32 ;  /* 0x0000000600187c25 */ /* 0x002fc8000f8e0020 */
[----:B------:R-:W-:-:S04]  /*57a0*/  IMAD R26, R38, UR6, RZ ;  /* 0x00000006261a7c24 */ /* 0x000fc8000f8e02ff */
[----:B------:R-:W-:Y:S02]  /*57b0*/  IMAD R27, R0, UR7, R26 ;  /* 0x00000007001b7c24 */ /* 0x000fe4000f8e021a */
[----:B------:R0:W5:Y:S01]  /*57c0*/  LDL.LU R0, [R1+0x98] ;  /* 0x0000980001007983 */ /* 0x0001620000300800 */
[----:B------:R-:W-:-:S04]  /*57d0*/  ISETP.GE.AND P0, PT, R34, UR8, PT ;  /* 0x0000000822007c0c */ /* 0x000fc8000bf06270 */
[C---:B------:R-:W-:Y:S02]  /*57e0*/  ISETP.GE.OR P0, PT, R37.reuse, R35, P0 ;  /* 0x000000232500720c */ /* 0x040fe40000706670 */
[----:B------:R-:W-:Y:S02]  /*57f0*/  SHF.R.S32.HI R36, RZ, 0x1f, R37 ;  /* 0x0000001fff247819 */ /* 0x000fe40000011425 */
[----:B------:R-:W-:-:S04]  /*5800*/  IADD3 R24, P1, R37, R24, RZ ;  /* 0x0000001825187210 */ /* 0x000fc80007f3e0ff */
[----:B------:R-:W-:-:S05]  /*5810*/  IADD3.X R25, R36, R25, R27, P1, !PT ;  /* 0x0000001924197210 */ /* 0x000fca0000ffe41b */
[----:B0-----:R-:W-:Y:S05]  /*5820*/  @P0 BRA `(.L_x_35) ;  /* 0x0000008c00d40947 */ /* 0x001fea0003800000 */
[----:B------:R0:W-:Y:S01]  /*5830*/  STL.64 [R1+0xa8], R4 ;  /* 0x0000a80401007387 */ /* 0x0001e20000100a00 */
[----:B------:R-:W1:Y:S01]  /*5840*/  LDC.64 R28, c[0x0][0x5c8] ;  /* 0x00017200ff1c7b82 */ /* 0x000e620000000a00 */
[----:B------:R-:W-:Y:S02]  /*5850*/  ULDC.64 UR6, c[0x0][0x5c0] ;  /* 0x0001700000067ab9 */ /* 0x000fe40000000a00 */
[----:B0-----:R-:W2:Y:S04]  /*5860*/  LDL.64 R4, [R1+0x88] ;  /* 0x0000880001047983 */ /* 0x001ea80000100a00 */
[----:B-----5:R0:W-:Y:S04]  /*5870*/  STL [R1+0xa0], R3 ;  /* 0x0000a00301007387 */ /* 0x0201e80000100800 */
[----:B0-----:R-:W2:Y:S04]  /*5880*/  LDL.LU R3, [R1+0x7c] ;  /* 0x00007c0001037983 */ /* 0x001ea80000300800 */
[----:B------:R0:W-:Y:S04]  /*5890*/  STL [R1+0x9c], R2 ;  /* 0x00009c0201007387 */ /* 0x0001e80000100800 */
[----:B0-----:R-:W3:Y:S04]  /*58a0*/  LDL R2, [R1+0x84] ;  /* 0x0000840001027983 */ /* 0x001ee80000100800 */
[----:B------:R0:W-:Y:S04]  /*58b0*/  STL [R1+0x98], R0 ;  /* 0x0000980001007387 */ /* 0x0001e80000100800 */
[----:B0-----:R-:W4:Y:S01]  /*58c0*/  LDL R0, [R1+0x90] ;  /* 0x0000900001007983 */ /* 0x001f220000100800 */
[----:B--2---:R-:W-:-:S03]  /*58d0*/  IMAD.WIDE R30, R3, 0x40, R4 ;  /* 0x00000040031e7825 */ /* 0x004fc600078e0204 */
[----:B------:R0:W5:Y:S01]  /*58e0*/  LDL.LU.64 R4, [R1+0xa8] ;  /* 0x0000a80001047983 */ /* 0x0001620000300a00 */
[-C--:B-1----:R-:W-:Y:S02]  /*58f0*/  IMAD R26, R31, R28.reuse, RZ ;  /* 0x0000001c1f1a7224 */ /* 0x082fe400078e02ff */
[C---:B------:R-:W-:Y:S01]  /*5900*/  IMAD.WIDE.U32 R24, R30.reuse, R28, R24 ;  /* 0x0000001c1e187225 */ /* 0x040fe200078e0018 */
[----:B------:R0:W5:Y:S03]  /*5910*/  LDL.LU R3, [R1+0xa0] ;  /* 0x0000a00001037983 */ /* 0x0001660000300800 */
[----:B------:R-:W-:Y:S01]  /*5920*/  IMAD R27, R30, R29, R26 ;  /* 0x0000001d1e1b7224 */ /* 0x000fe200078e021a */
[----:B------:R-:W-:Y:S02]  /*5930*/  LEA R26, P0, R28, R24, 0x3 ;  /* 0x000000181c1a7211 */ /* 0x000fe400078018ff */
[----:B------:R-:W-:Y:S01]  /*5940*/  IADD3 R24, P1, R24, UR6, RZ ;  /* 0x0000000618187c10 */ /* 0x000fe2000ff3e0ff */
[----:B------:R-:W-:Y:S01]  /*5950*/  IMAD.IADD R27, R25, 0x1, R27 ;  /* 0x00000001191b7824 */ /* 0x000fe200078e021b */
[----:B------:R-:W-:-:S04]  /*5960*/  IADD3 R26, P3, R26, UR6, RZ ;  /* 0x000000061a1a7c10 */ /* 0x000fc8000ff7e0ff */
[----:B------:R-:W-:Y:S01]  /*5970*/  LEA.HI.X R29, R28, R27, R29, 0x3, P0 ;  /* 0x0000001b1c1d7211 */ /* 0x000fe200000f1c1d */
[----:B---3--:R-:W-:Y:S01]  /*5980*/  IMAD R28, R2, -0x2, R35 ;  /* 0xfffffffe021c7824 */ /* 0x008fe200078e0223 */
[----:B------:R-:W-:Y:S01]  /*5990*/  FSETP.NEU.AND P0, PT, RZ, UR31, PT ;  /* 0x0000001fff007c0b */ /* 0x000fe2000bf0d000 */
[----:B------:R0:W5:Y:S01]  /*59a0*/  LDL.LU R2, [R1+0x9c] ;  /* 0x00009c0001027983 */ /* 0x0001620000300800 */
[----:B------:R-:W-:Y:S01]  /*59b0*/  IADD3.X R25, R27, UR7, RZ, P1, !PT ;  /* 0x000000071b197c10 */ /* 0x000fe20008ffe4ff */
[----:B------:R-:W-:Y:S01]  /*59c0*/  BSSY B0, `(.L_x_35) ;  /* 0x00008db000007945 */ /* 0x000fe20003800000 */
[----:B------:R-:W-:Y:S01]  /*59d0*/  IADD3.X R27, R29, UR7, RZ, P3, !PT ;  /* 0x000000071d1b7c10 */ /* 0x000fe20009ffe4ff */
[----:B----4-:R-:W-:Y:S02]  /*59e0*/  IMAD.IADD R39, R0, 0x1, -R34 ;  /* 0x0000000100277824 */ /* 0x010fe400078e0a22 */
[----:B------:R0:W5:Y:S01]  /*59f0*/  LDL.LU R0, [R1+0x98] ;  /* 0x0000980001007983 */ /* 0x0001620000300800 */
[----:B------:R-:W-:-:S05]  /*5a00*/  IMAD.IADD R34, R28, 0x1, -R37 ;  /* 0x000000011c227824 */ /* 0x000fca00078e0a25 */
[----:B------:R-:W-:Y:S05]  /*5a10*/  @!P0 BRA `(.L_x_36) ;  /* 0x0000006800dc8947 */ /* 0x000fea0003800000 */
[----:B-----5:R1:W-:Y:S01]  /*5a20*/  STL [R1+0x98], R0 ;  /* 0x0000980001007387 */ /* 0x0203e20000100800 */
[----:B------:R-:W-:Y:S01]  /*5a30*/  ULDC.64 UR6, c[0x0][0x5b8] ;  /* 0x00016e0000067ab9 */ /* 0x000fe20000000a00 */
[----:B------:R-:W-:Y:S02]  /*5a40*/  ULDC.64 UR8, c[0x0][0x5a8] ;  /* 0x00016a0000087ab9 */ /* 0x000fe40000000a00 */
[----:B-1----:R-:W2:Y:S01]  /*5a50*/  LDL.LU R0, [R1+0x70] ;  /* 0x0000700001007983 */ /* 0x002ea20000300800 */
[----:B------:R-:W-:Y:S01]  /*5a60*/  IMAD R28, R38, UR6, RZ ;  /* 0x00000006261c7c24 */ /* 0x000fe2000f8e02ff */
[----:B------:R-:W-:Y:S01]  /*5a70*/  BSSY B1, `(.L_x_37) ;  /* 0x0000011000017945 */ /* 0x000fe20003800000 */
[----:B--2---:R-:W-:-:S04]  /*5a80*/  IMAD.WIDE.U32 R32, R0, UR6, R32 ;  /* 0x0000000600207c25 */ /* 0x004fc8000f8e0020 */
[----:B------:R-:W-:Y:S01]  /*5a90*/  IMAD R29, R0, UR7, R28 ;  /* 0x00000007001d7c24 */ /* 0x000fe2000f8e021c */
[----:B------:R-:W-:Y:S01]  /*5aa0*/  IADD3 R32, P0, R37, R32, RZ ;  /* 0x0000002025207210 */ /* 0x000fe20007f1e0ff */
[----:B------:R1:W5:Y:S01]  /*5ab0*/  LDL.LU R0, [R1+0x98] ;  /* 0x0000980001007983 */ /* 0x0003620000300800 */
[----:B------:R-:W-:Y:S02]  /*5ac0*/  ULDC.64 UR6, c[0x0][0x5b0] ;  /* 0x00016c0000067ab9 */ /* 0x000fe40000000a00 */
[----:B------:R-:W-:Y:S01]  /*5ad0*/  IADD3.X R33, R36, R33, R29, P0, !PT ;  /* 0x0000002124217210 */ /* 0x000fe200007fe41d */
[----:B------:R-:W-:Y:S01]  /*5ae0*/  IMAD R35, R31, UR6, RZ ;  /* 0x000000061f237c24 */ /* 0x000fe2000f8e02ff */
[----:B------:R-:W-:Y:S01]  /*5af0*/  ISETP.GE.AND P0, PT, R39, 0x1, PT ;  /* 0x000000012700780c */ /* 0x000fe20003f06270 */
[----:B------:R-:W-:-:S03]  /*5b00*/  IMAD.WIDE.U32 R28, R30, UR6, R32 ;  /* 0x000000061e1c7c25 */ /* 0x000fc6000f8e0020 */
[----:B------:R-:W-:Y:S01]  /*5b10*/  ISETP.LT.OR P4, PT, R34, 0x1, !P0 ;  /* 0x000000012200780c */ /* 0x000fe20004781670 */
[----:B------:R-:W-:Y:S01]  /*5b20*/  IMAD R35, R30, UR7, R35 ;  /* 0x000000071e237c24 */ /* 0x000fe2000f8e0223 */
[----:B------:R-:W-:-:S04]  /*5b30*/  IADD3 R28, P1, R28, UR8, RZ ;  /* 0x000000081c1c7c10 */ /* 0x000fc8000ff3e0ff */
[--C-:B------:R-:W-:Y:S02]  /*5b40*/  IADD3.X R29, R29, UR9, R35.reuse, P1, !PT ;  /* 0x000000091d1d7c10 */ /* 0x100fe40008ffe423 */
[----:B------:R-:W-:-:S05]  /*5b50*/  PRMT R35, RZ, 0x7610, R35 ;  /* 0x00007610ff237816 */ /* 0x000fca0000000023 */
[----:B-1----:R-:W-:Y:S05]  /*5b60*/  @P4 BRA `(.L_x_38) ;  /* 0x0000000000044947 */ /* 0x002fea0003800000 */
[----:B------:R1:W5:Y:S02]  /*5b70*/  LDG.E.U8 R35, desc[UR20][R28.64] ;  /* 0x000000141c237981 */ /* 0x000364000c1e1100 */
.L_x_38:
[----:B------:R-:W-:Y:S05]  /*5b80*/  BSYNC B1 ;  /* 0x0000000000017941 */ /* 0x000fea0003800000 */
.L_x_37:
[----:B-----5:R-:W-:Y:S01]  /*5b90*/  LOP3.LUT R35, R35, 0xff, RZ, 0xc0, !PT ;  /* 0x000000ff23237812 */ /* 0x020fe200078ec0ff */
[----:B------:R-:W-:Y:S01]  /*5ba0*/  BSSY B1, `(.L_x_39) ;  /* 0x000000b000017945 */ /* 0x000fe20003800000 */
[----:B------:R-:W-:Y:S02]  /*5bb0*/  ISETP.LT.OR P3, PT, R34, 0x2, !P0 ;  /* 0x000000022200780c */ /* 0x000fe40004761670 */
[----:B------:R-:W-:-:S05]  /*5bc0*/  F2FP.F16.E5M2.UNPACK_B R35, R35 ;  /* 0x00000023ff23723e */ /* 0x000fca00020004ff */
[----:B------:R-:W-:-:S05]  /*5bd0*/  HADD2.F32 R35, -RZ, R35.H0_H0 ;  /* 0x20000023ff237230 */ /* 0x000fca0000004100 */
[----:B------:R-:W-:-:S04]  /*5be0*/  FMUL R35, R35, UR31 ;  /* 0x0000001f23237c20 */ /* 0x000fc80008400000 */
[----:B------:R-:W-:-:S05]  /*5bf0*/  FFMA R35, R228, UR32, R35 ;  /* 0x00000020e4237c23 */ /* 0x000fca0008000023 */
[----:B------:R-:W-:Y:S02]  /*5c00*/  F2FP.SATFINITE.E5M2.F32.PACK_AB_MERGE_C R37, RZ, R35, RZ ;  /* 0x00000023ff25723e */ /* 0x000fe400048060ff */
[----:B------:R-:W-:-:S03]  /*5c10*/  PRMT R35, RZ, 0x7610, R35 ;  /* 0x00007610ff237816 */ /* 0x000fc60000000023 */
[----:B------:R2:W-:Y:S01]  /*5c20*/  @!P4 STG.E.U8 desc[UR20][R24.64], R37 ;  /* 0x000000251800c986 */ /* 0x0005e2000c101114 */
[----:B------:R-:W-:Y:S05]  /*5c30*/  @P3 BRA `(.L_x_40) ;  /* 0x0000000000043947 */ /* 0x000fea0003800000 */
[----:B------:R3:W5:Y:S02]  /*5c40*/  LDG.E.U8 R35, desc[UR20][R28.64+0x1] ;  /* 0x000001141c237981 */ /* 0x000764000c1e1100 */
.L_x_40:
[----:B------:R-:W-:Y:S05]  /*5c50*/  BSYNC B1 ;  /* 0x0000000000017941 */ /* 0x000fea0003800000 */
.L_x_39:
[----:B-----5:R-:W-:Y:S01]  /*5c60*/  LOP3.LUT R35, R35, 0xff, RZ, 0xc0, !PT ;  /* 0x000000ff23237812 */ /* 0x020fe200078ec0ff */
[----:B------:R-:W-:Y:S01]  /*5c70*/  BSSY B1, `(.L_x_41) ;  /* 0x0000013000017945 */ /* 0x000fe20003800000 */
[----:B--2---:R-:W-:Y:S02]  /*5c80*/  IADD3 R37, P1, R30, 0x8, RZ ;  /* 0x000000081e257810 */ /* 0x004fe40007f3e0ff */
[----:B------:R-:W-:-:S03]  /*5c90*/  F2FP.F16.E5M2.UNPACK_B R35, R35 ;  /* 0x00000023ff23723e */ /* 0x000fc600020004ff */
[----:B------:R-:W-:Y:S01]  /*5ca0*/  IMAD.X R31, RZ, RZ, R31, P1 ;  /* 0x000000ffff1f7224 */ /* 0x000fe200008e061f */
[----:B------:R-:W-:Y:S01]  /*5cb0*/  ISETP.GE.AND P1, PT, R39, 0x9, PT ;  /* 0x000000092700780c */ /* 0x000fe20003f26270 */
[----:B------:R-:W-:Y:S02]  /*5cc0*/  HADD2.F32 R35, -RZ, R35.H0_H0 ;  /* 0x20000023ff237230 */ /* 0x000fe40000004100 */
[----:B------:R-:W-:Y:S01]  /*5cd0*/  IMAD R36, R31, UR6, RZ ;  /* 0x000000061f247c24 */ /* 0x000fe2000f8e02ff */
[----:B------:R-:W-:Y:S01]  /*5ce0*/  ISETP.LT.OR P5, PT, R34, 0x1, !P1 ;  /* 0x000000012200780c */ /* 0x000fe20004fa1670 */
[----:B------:R-:W-:-:S04]  /*5cf0*/  IMAD.WIDE.U32 R32, R37, UR6, R32 ;  /* 0x0000000625207c25 */ /* 0x000fc8000f8e0020 */
[----:B------:R-:W-:Y:S01]  /*5d00*/  FMUL R30, R35, UR31 ;  /* 0x0000001f231e7c20 */ /* 0x000fe20008400000 */
[----:B------:R-:W-:-:S03]  /*5d10*/  IMAD R37, R37, UR7, R36 ;  /* 0x0000000725257c24 */ /* 0x000fc6000f8e0224 */
[----:B------:R-:W-:Y:S01]  /*5d20*/  FFMA R227, R227, UR32, R30 ;  /* 0x00000020e3e37c23 */ /* 0x000fe2000800001e */
[----:B------:R-:W-:Y:S02]  /*5d30*/  IADD3 R30, P4, R32, UR8, RZ ;  /* 0x00000008201e7c10 */ /* 0x000fe4000ff9e0ff */
[----:B------:R-:W-:Y:S02]  /*5d40*/  PRMT R32, RZ, 0x7610, R32 ;  /* 0x00007610ff207816 */ /* 0x000fe40000000020 */
[----:B------:R-:W-:Y:S02]  /*5d50*/  F2FP.SATFINITE.E5M2.F32.PACK_AB_MERGE_C R227, RZ, R227, RZ ;  /* 0x000000e3ffe3723e */ /* 0x000fe400048060ff */
[----:B------:R-:W-:-:S03]  /*5d60*/  IADD3.X R31, R33, UR9, R37, P4, !PT ;  /* 0x00000009211f7c10 */ /* 0x000fc6000a7fe425 */
[----:B------:R2:W-:Y:S01]  /*5d70*/  @!P3 STG.E.U8 desc[UR20][R24.64+0x1], R227 ;  /* 0x000001e31800b986 */ /* 0x0005e2000c101114 */
[----:B------:R-:W-:Y:S05]  /*5d80*/  @P5 BRA `(.L_x_42) ;  /* 0x0000000000045947 */ /* 0x000fea0003800000 */
[----:B------:R4:W5:Y:S02]  /*5d90*/  LDG.E.U8 R32, desc[UR20][R30.64] ;  /* 0x000000141e207981 */ /* 0x000964000c1e1100 */
.L_x_42:
[----:B------:R-:W-:Y:S05]  /*5da0*/  BSYNC B1 ;  /* 0x0000000000017941 */ /* 0x000fea0003800000 */
.L_x_41:
[----:B-----5:R-:W-:Y:S01]  /*5db0*/  LOP3.LUT R32, R32, 0xff, RZ, 0xc0, !PT ;  /* 0x000000ff20207812 */ /* 0x020fe200078ec0ff */
[----:B------:R-:W-:Y:S01]  /*5dc0*/  BSSY B1, `(.L_x_43) ;  /* 0x000000b000017945 */ /* 0x000fe20003800000 */
[----:B------:R-:W-:Y:S02]  /*5dd0*/  ISETP.LT.OR P3, PT, R34, 0x2, !P1 ;  /* 0x000000022200780c */ /* 0x000fe40004f61670 */
[----:B------:R-:W-:-:S05]  /*5de0*/  F2FP.F16.E5M2.UNPACK_B R32, R32 ;  /* 0x00000020ff20723e */ /* 0x000fca00020004ff */
[----:B------:R-:W-:-:S05]  /*5df0*/  HADD2.F32 R32, -RZ, R32.H0_H0 ;  /* 0x20000020ff207230 */ /* 0x000fca0000004100 */
[----:B------:R-:W-:Y:S01]  /*5e00*/  FMUL R33, R32, UR31 ;  /* 0x0000001f20217c20 */ /* 0x000fe20008400000 */
[----:B------:R-:W-:-:S03]  /*5e10*/  PRMT R32, RZ, 0x7610, R32 ;  /* 0x00007610ff207816 */ /* 0x000fc60000000020 */
[----:B------:R-:W-:-:S05]  /*5e20*/  FFMA R33, R226, UR32, R33 ;  /* 0x00000020e2217c23 */ /* 0x000fca0008000021 */
[----:B------:R-:W-:-:S05]  /*5e30*/  F2FP.SATFINITE.E5M2.F32.PACK_AB_MERGE_C R33, RZ, R33, RZ ;  /* 0x00000021ff21723e */ /* 0x000fca00048060ff */
[----:B------:R0:W-:Y:S01]  /*5e40*/  @!P5 STG.E.U8 desc[UR20][R26.64], R33 ;  /* 0x000000211a00d986 */ /* 0x0001e2000c101114 */
[----:B------:R-:W-:Y:S05]  /*5e50*/  @P3 BRA `(.L_x_44) ;  /* 0x0000000000043947 */ /* 0x000fea0003800000 */
[----:B------:R0:W5:Y:S02]  /*5e60*/  LDG.E.U8 R32, desc[UR20][R30.64+0x1] ;  /* 0x000001141e207981 */ /* 0x000164000c1e1100 */
.L_x_44:
[----:B------:R-:W-:Y:S05]  /*5e70*/  BSYNC B1 ;  /* 0x0000000000017941 */ /* 0x000fea0003800000 */
.L_x_43:
[----:B-----5:R-:W-:Y:S01]  /*5e80*/  LOP3.LUT R32, R32, 0xff, RZ, 0xc0, !PT ;  /* 0x000000ff20207812 */ /* 0x020fe200078ec0ff */
[----:B------:R-:W-:Y:S01]  /*5e90*/  BSSY B1, `(.L_x_45) ;  /* 0x000000b000017945 */ /* 0x000fe20003800000 */
[----:B------:R-:W-:Y:S02]  /*5ea0*/  ISETP.LT.OR P4, PT, R34, 0x9, !P0 ;  /* 0x000000092200780c */ /* 0x000fe40004781670 */
[----:B------:R-:W-:-:S05]  /*5eb0*/  F2FP.F16.E5M2.UNPACK_B R32, R32 ;  /* 0x00000020ff20723e */ /* 0x000fca00020004ff */
[----:B------:R-:W-:-:S05]  /*5ec0*/  HADD2.F32 R32, -RZ, R32.H0_H0 ;  /* 0x20000020ff207230 */ /* 0x000fca0000004100 */
[----:B------:R-:W-:-:S04]  /*5ed0*/  FMUL R32, R32, UR31 ;  /* 0x0000001f20207c20 */ /* 0x000fc80008400000 */
[----:B------:R-:W-:-:S05]  /*5ee0*/  FFMA R32, R225, UR32, R32 ;  /* 0x00000020e1207c23 */ /* 0x000fca0008000020 */
[----:B0-----:R-:W-:Y:S02]  /*5ef0*/  F2FP.SATFINITE.E5M2.F32.PACK_AB_MERGE_C R33, RZ, R32, RZ ;  /* 0x00000020ff21723e */ /* 0x001fe400048060ff */
[----:B------:R-:W-:-:S03]  /*5f00*/  PRMT R32, RZ, 0x7610, R32 ;  /* 0x00007610ff207816 */ /* 0x000fc60000000020 */
[----:B------:R0:W-:Y:S01]  /*5f10*/  @!P3 STG.E.U8 desc[UR20][R26.64+0x1], R33 ;  /* 0x000001211a00b986 */ /* 0x0001e2000c101114 */
[----:B------:R-:W-:Y:S05]  /*5f20*/  @P4 BRA `(.L_x_46) ;  /* 0x0000000000044947 */ /* 0x000fea0003800000 */
[----:B------:R0:W5:Y:S02]  /*5f30*/  LDG.E.U8 R32, desc[UR20][R28.64+0x8] ;  /* 0x000008141c207981 */ /* 0x000164000c1e1100 */
.L_x_46:
[----:B------:R-:W-:Y:S05]  /*5f40*/  BSYNC B1 ;  /* 0x0000000000017941 */ /* 0x000fea0003800000 */
.L_x_45:
[----:B-----5:R-:W-:Y:S01]  /*5f50*/  LOP3.LUT R32, R32, 0xff, RZ, 0xc0, !PT ;  /* 0x000000ff20207812 */ /* 0x020fe200078ec0ff */
[----:B------:R-:W-:Y:S01]  /*5f60*/  BSSY B1, `(.L_x_47) ;  /* 0x000000b000017945 */ /* 0x000fe20003800000 */
[----:B------:R-:W-:Y:S02]  /*5f70*/  ISETP.LT.OR P3, PT, R34, 0xa, !P0 ;  /* 0x0000000a2200780c */ /* 0x000fe40004761670 */
[----:B------:R-:W-:-:S05]  /*5f80*/  F2FP.F16.E5M2.UNPACK_B R32, R32 ;  /* 0x00000020ff20723e */ /* 0x000fca00020004ff */
[----:B------:R-:W-:-:S05]  /*5f90*/  HADD2.F32 R32, -RZ, R32.H0_H0 ;  /* 0x20000020ff207230 */ /* 0x000fca0000004100 */
[----:B0-----:R-:W-:Y:S01]  /*5fa0*/  FMUL R33, R32, UR31 ;  /* 0x0000001f20217c20 */ /* 0x001fe20008400000 */
[----:B------:R-:W-:-:S03]  /*5fb0*/  PRMT R32, RZ, 0x7610, R32 ;  /* 0x00007610ff207816 */ /* 0x000fc60000000020 */
[----:B------:R-:W-:-:S05]  /*5fc0*/  FFMA R33, R224, UR32, R33 ;  /* 0x00000020e0217c23 */ /* 0x000fca0008000021 */
[----:B------:R-:W-:-:S05]  /*5fd0*/  F2FP.SATFINITE.E5M2.F32.PACK_AB_MERGE_C R33, RZ, R33, RZ ;  /* 0x00000021ff21723e */ /* 0x000fca00048060ff */
[----:B------:R0:W-:Y:S01]  /*5fe0*/  @!P4 STG.E.U8 desc[UR20][R24.64+0x8], R33 ;  /* 0x000008211800c986 */ /* 0x0001e2000c101114 */
[----:B------:R-:W-:Y:S05]  /*5ff0*/  @P3 BRA `(.L_x_48) ;  /* 0x0000000000043947 */ /* 0x000fea0003800000 */
[----:B------:R0:W5:Y:S02]  /*6000*/  LDG.E.U8 R32, desc[UR20][R28.64+0x9] ;  /* 0x000009141c207981 */ /* 0x000164000c1e1100 */
.L_x_48:
[----:B------:R-:W-:Y:S05]  /*6010*/  BSYNC B1 ;  /* 0x0000000000017941 */ /* 0x000fea0003800000 */
.L_x_47:
        /* <DEDUP_REMOVED lines=12> */
.L_x_50:
[----:B------:R-:W-:Y:S05]  /*60e0*/  BSYNC B1 ;  /* 0x0000000000017941 */ /* 0x000fea0003800000 */
.L_x_49:
        /* <DEDUP_REMOVED lines=12> */
.L_x_52:
[----:B------:R-:W-:Y:S05]  /*61b0*/  BSYNC B1 ;  /* 0x0000000000017941 */ /* 0x000fea0003800000 */
.L_x_51:
        /* <DEDUP_REMOVED lines=12> */
.L_x_54:
[----:B------:R-:W-:Y:S05]  /*6280*/  BSYNC B1 ;  /* 0x0000000000017941 */ /* 0x000fea0003800000 */
.L_x_53:
        /* <DEDUP_REMOVED lines=12> */
.L_x_56:
[----:B------:R-:W-:Y:S05]  /*6350*/  BSYNC B1 ;  /* 0x0000000000017941 */ /* 0x000fea0003800000 */
.L_x_55:
        /* <DEDUP_REMOVED lines=12> */
.L_x_58:
[----:B------:R-:W-:Y:S05]  /*6420*/  BSYNC B1 ;  /* 0x0000000000017941 */ /* 0x000fea0003800000 */
.L_x_57:
        /* <DEDUP_REMOVED lines=12> */
.L_x_60:
[----:B------:R-:W-:Y:S05]  /*64f0*/  BSYNC B1 ;  /* 0x0000000000017941 */ /* 0x000fea0003800000 */
.L_x_59:
        /* <DEDUP_REMOVED lines=12> */
.L_x_62:
[----:B------:R-:W-:Y:S05]  /*65c0*/  BSYNC B1 ;  /* 0x0000000000017941 */ /* 0x000fea0003800000 */
.L_x_61:
        /* <DEDUP_REMOVED lines=12> */
.L_x_64:
[----:B------:R-:W-:Y:S05]  /*6690*/  BSYNC B1 ;  /* 0x0000000000017941 */ /* 0x000fea0003800000 */
.L_x_63:
        /* <DEDUP_REMOVED lines=12> */
.L_x_66:
[----:B------:R-:W-:Y:S05]  /*6760*/  BSYNC B1 ;  /* 0x0000000000017941 */ /* 0x000fea0003800000 */
.L_x_65:
        /* <DEDUP_REMOVED lines=12> */
.L_x_68:
[----:B------:R-:W-:Y:S05]  /*6830*/  BSYNC B1 ;  /* 0x0000000000017941 */ /* 0x000fea0003800000 */
.L_x_67:
        /* <DEDUP_REMOVED lines=12> */
.L_x_70:
[----:B------:R-:W-:Y:S05]  /*6900*/  BSYNC B1 ;  /* 0x0000000000017941 */ /* 0x000fea0003800000 */
.L_x_69:
        /* <DEDUP_REMOVED lines=12> */
.L_x_72:
[----:B------:R-:W-:Y:S05]  /*69d0*/  BSYNC B1 ;  /* 0x0000000000017941 */ /* 0x000fea0003800000 */
.L_x_71:
        /* <DEDUP_REMOVED lines=12> */
.L_x_74:
[----:B------:R-:W-:Y:S05]  /*6aa0*/  BSYNC B1 ;  /* 0x0000000000017941 */ /* 0x000fea0003800000 */
.L_x_73:
        /* <DEDUP_REMOVED lines=12> */
.L_x_76:
[----:B------:R-:W-:Y:S05]  /*6b70*/  BSYNC B1 ;  /* 0x0000000000017941 */ /* 0x000fea0003800000 */
.L_x_75:
        /* <DEDUP_REMOVED lines=12> */
.L_x_78:
[----:B------:R-:W-:Y:S05]  /*6c40*/  BSYNC B1 ;  /* 0x0000000000017941 */ /* 0x000fea0003800000 */
.L_x_77:
        /* <DEDUP_REMOVED lines=12> */
.L_x_80:
[----:B------:R-:W-:Y:S05]  /*6d10*/  BSYNC B1 ;  /* 0x0000000000017941 */ /* 0x000fea0003800000 */
.L_x_79:
        /* <DEDUP_REMOVED lines=12> */
.L_x_82:
[----:B------:R-:W-:Y:S05]  /*6de0*/  BSYNC B1 ;  /* 0x0000000000017941 */ /* 0x000fea0003800000 */
.L_x_81:
        /* <DEDUP_REMOVED lines=12> */
.L_x_84:
[----:B------:R-:W-:Y:S05]  /*6eb0*/  BSYNC B1 ;  /* 0x0000000000017941 */ /* 0x000fea0003800000 */
.L_x_83:
        /* <DEDUP_REMOVED lines=12> */
.L_x_86:
[----:B------:R-:W-:Y:S05]  /*6f80*/  BSYNC B1 ;  /* 0x0000000000017941 */ /* 0x000fea0003800000 */
.L_x_85:
        /* <DEDUP_REMOVED lines=12> */
.L_x_88:
[----:B------:R-:W-:Y:S05]  /*7050*/  BSYNC B1 ;  /* 0x0000000000017941 */ /* 0x000fea0003800000 */
.L_x_87:
        /* <DEDUP_REMOVED lines=12> */
.L_x_90:
[----:B------:R-:W-:Y:S05]  /*7120*/  BSYNC B1 ;  /* 0x0000000000017941 */ /* 0x000fea0003800000 */
.L_x_89:
        /* <DEDUP_REMOVED lines=12> */
.L_x_92:
[----:B------:R-:W-:Y:S05]  /*71f0*/  BSYNC B1 ;  /* 0x0000000000017941 */ /* 0x000fea0003800000 */
.L_x_91:
        /* <DEDUP_REMOVED lines=12> */
.L_x_94:
[----:B------:R-:W-:Y:S05]  /*72c0*/  BSYNC B1 ;  /* 0x0000000000017941 */ /* 0x000fea0003800000 */
.L_x_93:
        /* <DEDUP_REMOVED lines=12> */
.L_x_96:
[----:B------:R-:W-:Y:S05]  /*7390*/  BSYNC B1 ;  /* 0x0000000000017941 */ /* 0x000fea0003800000 */
.L_x_95:
        /* <DEDUP_REMOVED lines=12> */
.L_x_98:
[----:B------:R-:W-:Y:S05]  /*7460*/  BSYNC B1 ;  /* 0x0000000000017941 */ /* 0x000fea0003800000 */
.L_x_97:
        /* <DEDUP_REMOVED lines=12> */
.L_x_100:
[----:B------:R-:W-:Y:S05]  /*7530*/  BSYNC B1 ;  /* 0x0000000000017941 */ /* 0x000fea0003800000 */
.L_x_99:
        /* <DEDUP_REMOVED lines=12> */
.L_x_102:
[----:B------:R-:W-:Y:S05]  /*7600*/  BSYNC B1 ;  /* 0x0000000000017941 */ /* 0x000fea0003800000 */
.L_x_101:
        /* <DEDUP_REMOVED lines=12> */
.L_x_104:
[----:B------:R-:W-:Y:S05]  /*76d0*/  BSYNC B1 ;  /* 0x0000000000017941 */ /* 0x000fea0003800000 */
.L_x_103:
        /* <DEDUP_REMOVED lines=12> */
.L_x_106:
[----:B------:R-:W-:Y:S05]  /*77a0*/  BSYNC B1 ;  /* 0x0000000000017941 */ /* 0x000fea0003800000 */
.L_x_105:
        /* <DEDUP_REMOVED lines=12> */
.L_x_108:
[----:B------:R-:W-:Y:S05]  /*7870*/  BSYNC B1 ;  /* 0x0000000000017941 */ /* 0x000fea0003800000 */
.L_x_107:
        /* <DEDUP_REMOVED lines=12> */
.L_x_110:
[----:B------:R-:W-:Y:S05]  /*7940*/  BSYNC B1 ;  /* 0x0000000000017941 */ /* 0x000fea0003800000 */
.L_x_109:
        /* <DEDUP_REMOVED lines=12> */
.L_x_112:
[----:B------:R-:W-:Y:S05]  /*7a10*/  BSYNC B1 ;  /* 0x0000000000017941 */ /* 0x000fea0003800000 */
.L_x_111:
        /* <DEDUP_REMOVED lines=12> */
.L_x_114:
[----:B------:R-:W-:Y:S05]  /*7ae0*/  BSYNC B1 ;  /* 0x0000000000017941 */ /* 0x000fea0003800000 */
.L_x_113:
        /* <DEDUP_REMOVED lines=12> */
.L_x_116:
[----:B------:R-:W-:Y:S05]  /*7bb0*/  BSYNC B1 ;  /* 0x0000000000017941 */ /* 0x000fea0003800000 */
.L_x_115:
        /* <DEDUP_REMOVED lines=12> */
.L_x_118:
[----:B------:R-:W-:Y:S05]  /*7c80*/  BSYNC B1 ;  /* 0x0000000000017941 */ /* 0x000fea0003800000 */
.L_x_117:
        /* <DEDUP_REMOVED lines=12> */
.L_x_120:
[----:B------:R-:W-:Y:S05]  /*7d50*/  BSYNC B1 ;  /* 0x0000000000017941 */ /* 0x000fea0003800000 */
.L_x_119:
        /* <DEDUP_REMOVED lines=12> */
.L_x_122:
[----:B------:R-:W-:Y:S05]  /*7e20*/  BSYNC B1 ;  /* 0x0000000000017941 */ /* 0x000fea0003800000 */
.L_x_121:
        /* <DEDUP_REMOVED lines=12> */
.L_x_124:
[----:B------:R-:W-:Y:S05]  /*7ef0*/  BSYNC B1 ;  /* 0x0000000000017941 */ /* 0x000fea0003800000 */
.L_x_123:
        /* <DEDUP_REMOVED lines=12> */
.L_x_126:
[----:B------:R-:W-:Y:S05]  /*7fc0*/  BSYNC B1 ;  /* 0x0000000000017941 */ /* 0x000fea0003800000 */
.L_x_125:
        /* <DEDUP_REMOVED lines=12> */
.L_x_128:
[----:B------:R-:W-:Y:S05]  /*8090*/  BSYNC B1 ;  /* 0x0000000000017941 */ /* 0x000fea0003800000 */
.L_x_127:
        /* <DEDUP_REMOVED lines=12> */
.L_x_130:
[----:B------:R-:W-:Y:S05]  /*8160*/  BSYNC B1 ;  /* 0x0000000000017941 */ /* 0x000fea0003800000 */
.L_x_129:
        /* <DEDUP_REMOVED lines=12> */
.L_x_132:
[----:B------:R-:W-:Y:S05]  /*8230*/  BSYNC B1 ;  /* 0x0000000000017941 */ /* 0x000fea0003800000 */
.L_x_131:
        /* <DEDUP_REMOVED lines=12> */
.L_x_134:
[----:B------:R-:W-:Y:S05]  /*8300*/  BSYNC B1 ;  /* 0x0000000000017941 */ /* 0x000fea0003800000 */
.L_x_133:
        /* <DEDUP_REMOVED lines=12> */
.L_x_136:
[----:B------:R-:W-:Y:S05]  /*83d0*/  BSYNC B1 ;  /* 0x0000000000017941 */ /* 0x000fea0003800000 */
.L_x_135:
        /* <DEDUP_REMOVED lines=12> */
.L_x_138:
[----:B------:R-:W-:Y:S05]  /*84a0*/  BSYNC B1 ;  /* 0x0000000000017941 */ /* 0x000fea0003800000 */
.L_x_137:
        /* <DEDUP_REMOVED lines=12> */
.L_x_140:
[----:B------:R-:W-:Y:S05]  /*8570*/  BSYNC B1 ;  /* 0x0000000000017941 */ /* 0x000fea0003800000 */
.L_x_139:
        /* <DEDUP_REMOVED lines=12> */
.L_x_142:
[----:B------:R-:W-:Y:S05]  /*8640*/  BSYNC B1 ;  /* 0x0000000000017941 */ /* 0x000fea0003800000 */
.L_x_141:
        /* <DEDUP_REMOVED lines=12> */
.L_x_144:
[----:B------:R-:W-:Y:S05]  /*8710*/  BSYNC B1 ;  /* 0x0000000000017941 */ /* 0x000fea0003800000 */
.L_x_143:
        /* <DEDUP_REMOVED lines=12> */
.L_x_146:
[----:B------:R-:W-:Y:S05]  /*87e0*/  BSYNC B1 ;  /* 0x0000000000017941 */ /* 0x000fea0003800000 */
.L_x_145:
        /* <DEDUP_REMOVED lines=12> */
.L_x_148:
[----:B------:R-:W-:Y:S05]  /*88b0*/  BSYNC B1 ;  /* 0x0000000000017941 */ /* 0x000fea0003800000 */
.L_x_147:
        /* <DEDUP_REMOVED lines=12> */
.L_x_150:
[----:B------:R-:W-:Y:S05]  /*8980*/  BSYNC B1 ;  /* 0x0000000000017941 */ /* 0x000fea0003800000 */
.L_x_149:
        /* <DEDUP_REMOVED lines=12> */
.L_x_152:
[----:B------:R-:W-:Y:S05]  /*8a50*/  BSYNC B1 ;  /* 0x0000000000017941 */ /* 0x000fea0003800000 */
.L_x_151:
        /* <DEDUP_REMOVED lines=12> */
.L_x_154:
[----:B------:R-:W-:Y:S05]  /*8b20*/  BSYNC B1 ;  /* 0x0000000000017941 */ /* 0x000fea0003800000 */
.L_x_153:
        /* <DEDUP_REMOVED lines=12> */
.L_x_156:
[----:B------:R-:W-:Y:S05]  /*8bf0*/  BSYNC B1 ;  /* 0x0000000000017941 */ /* 0x000fea0003800000 */
.L_x_155:
        /* <DEDUP_REMOVED lines=12> */
.L_x_158:
[----:B------:R-:W-:Y:S05]  /*8cc0*/  BSYNC B1 ;  /* 0x0000000000017941 */ /* 0x000fea0003800000 */
.L_x_157:
        /* <DEDUP_REMOVED lines=12> */
.L_x_160:
[----:B------:R-:W-:Y:S05]  /*8d90*/  BSYNC B1 ;  /* 0x0000000000017941 */ /* 0x000fea0003800000 */
.L_x_159:
        /* <DEDUP_REMOVED lines=12> */
.L_x_162:
[----:B------:R-:W-:Y:S05]  /*8e60*/  BSYNC B1 ;  /* 0x0000000000017941 */ /* 0x000fea0003800000 */
.L_x_161:
        /* <DEDUP_REMOVED lines=12> */
.L_x_164:
[----:B------:R-:W-:Y:S05]  /*8f30*/  BSYNC B1 ;  /* 0x0000000000017941 */ /* 0x000fea0003800000 */
.L_x_163:
        /* <DEDUP_REMOVED lines=12> */
.L_x_166:
[----:B------:R-:W-:Y:S05]  /*9000*/  BSYNC B1 ;  /* 0x0000000000017941 */ /* 0x000fea0003800000 */
.L_x_165:
        /* <DEDUP_REMOVED lines=12> */
.L_x_168:
[----:B------:R-:W-:Y:S05]  /*90d0*/  BSYNC B1 ;  /* 0x0000000000017941 */ /* 0x000fea0003800000 */
.L_x_167:
        /* <DEDUP_REMOVED lines=12> */
.L_x_170:
[----:B------:R-:W-:Y:S05]  /*91a0*/  BSYNC B1 ;  /* 0x0000000000017941 */ /* 0x000fea0003800000 */
.L_x_169:
        /* <DEDUP_REMOVED lines=12> */
.L_x_172:
[----:B------:R-:W-:Y:S05]  /*9270*/  BSYNC B1 ;  /* 0x0000000000017941 */ /* 0x000fea0003800000 */
.L_x_171:
        /* <DEDUP_REMOVED lines=12> */
.L_x_174:
[----:B------:R-:W-:Y:S05]  /*9340*/  BSYNC B1 ;  /* 0x0000000000017941 */ /* 0x000fea0003800000 */
.L_x_173:
        /* <DEDUP_REMOVED lines=12> */
.L_x_176:
[----:B------:R-:W-:Y:S05]  /*9410*/  BSYNC B1 ;  /* 0x0000000000017941 */ /* 0x000fea0003800000 */
.L_x_175:
        /* <DEDUP_REMOVED lines=12> */
.L_x_178:
[----:B------:R-:W-:Y:S05]  /*94e0*/  BSYNC B1 ;  /* 0x0000000000017941 */ /* 0x000fea0003800000 */
.L_x_177:
        /* <DEDUP_REMOVED lines=12> */
.L_x_180:
[----:B------:R-:W-:Y:S05]  /*95b0*/  BSYNC B1 ;  /* 0x0000000000017941 */ /* 0x000fea0003800000 */
.L_x_179:
        /* <DEDUP_REMOVED lines=12> */
.L_x_182:
[----:B------:R-:W-:Y:S05]  /*9680*/  BSYNC B1 ;  /* 0x0000000000017941 */ /* 0x000fea0003800000 */
.L_x_181:
        /* <DEDUP_REMOVED lines=12> */
.L_x_184:
[----:B------:R-:W-:Y:S05]  /*9750*/  BSYNC B1 ;  /* 0x0000000000017941 */ /* 0x000fea0003800000 */
.L_x_183:
        /* <DEDUP_REMOVED lines=12> */
.L_x_186:
[----:B------:R-:W-:Y:S05]  /*9820*/  BSYNC B1 ;  /* 0x0000000000017941 */ /* 0x000fea0003800000 */
.L_x_185:
        /* <DEDUP_REMOVED lines=12> */
.L_x_188:
[----:B------:R-:W-:Y:S05]  /*98f0*/  BSYNC B1 ;  /* 0x0000000000017941 */ /* 0x000fea0003800000 */
.L_x_187:
        /* <DEDUP_REMOVED lines=12> */
.L_x_190:
[----:B------:R-:W-:Y:S05]  /*99c0*/  BSYNC B1 ;  /* 0x0000000000017941 */ /* 0x000fea0003800000 */
.L_x_189:
        /* <DEDUP_REMOVED lines=12> */
.L_x_192:
[----:B------:R-:W-:Y:S05]  /*9a90*/  BSYNC B1 ;  /* 0x0000000000017941 */ /* 0x000fea0003800000 */
.L_x_191:
[----:B-----5:R-:W-:Y:S01]  /*9aa0*/  LOP3.LUT R32, R32, 0xff, RZ, 0xc0, !PT ;  /* 0x000000ff20207812 */ /* 0x020fe200078ec0ff */
[----:B------:R-:W-:Y:S01]  /*9ab0*/  BSSY B1, `(.L_x_193) ;  /* 0x000000b000017945 */ /* 0x000fe20003800000 */
[----:B------:R-:W-:Y:S02]  /*9ac0*/  ISETP.LT.OR P4, PT, R34, 0x99, !P1 ;  /* 0x000000992200780c */ /* 0x000fe40004f81670 */
[----:B------:R-:W-:-:S05]  /*9ad0*/  F2FP.F16.E5M2.UNPACK_B R32, R32 ;  /* 0x00000020ff20723e */ /* 0x000fca00020004ff */
[----:B------:R-:W-:-:S05]  /*9ae0*/  HADD2.F32 R32, -RZ, R32.H0_H0 ;  /* 0x20000020ff207230 */ /* 0x000fca0000004100 */
[----:B------:R-:W-:-:S04]  /*9af0*/  FMUL R32, R32, UR31 ;  /* 0x0000001f20207c20 */ /* 0x000fc80008400000 */
[----:B------:R-:W-:Y:S01]  /*9b00*/  FFMA R32, R23, UR32, R32 ;  /* 0x0000002017207c23 */ /* 0x000fe20008000020 */
[----:B------:R-:W-:-:S04]  /*9b10*/  PRMT R23, RZ, 0x7610, R23 ;  /* 0x00007610ff177816 */ /* 0x000fc80000000017 */
[----:B0-----:R-:W-:-:S05]  /*9b20*/  F2FP.SATFINITE.E5M2.F32.PACK_AB_MERGE_C R33, RZ, R32, RZ ;  /* 0x00000020ff21723e */ /* 0x001fca00048060ff */
[----:B------:R0:W-:Y:S01]  /*9b30*/  @!P3 STG.E.U8 desc[UR20][R24.64+0x99], R33 ;  /* 0x000099211800b986 */ /* 0x0001e2000c101114 */
[----:B------:R-:W-:Y:S05]  /*9b40*/  @P4 BRA `(.L_x_194) ;  /* 0x0000000000044947 */ /* 0x000fea0003800000 */
[----:B------:R0:W5:Y:S02]  /*9b50*/  LDG.E.U8 R23, desc[UR20][R30.64+0x98] ;  /* 0x000098141e177981 */ /* 0x000164000c1e1100 */
.L_x_194:
[----:B------:R-:W-:Y:S05]  /*9b60*/  BSYNC B1 ;  /* 0x0000000000017941 */ /* 0x000fea0003800000 */
.L_x_193:
        /* <DEDUP_REMOVED lines=8> */
[----:B------:R-:W-:-:S05]  /*9bf0*/  F2FP.SATFINITE.E5M2.F32.PACK_AB_MERGE_C R23, RZ, R23, RZ ;  /* 0x00000017ff17723e */ /* 0x000fca00048060ff */
[----:B------:R0:W-:Y:S01]  /*9c00*/  @!P4 STG.E.U8 desc[UR20][R26.64+0x98], R23 ;  /* 0x000098171a00c986 */ /* 0x0001e2000c101114 */
[----:B------:R-:W-:Y:S05]  /*9c10*/  @P3 BRA `(.L_x_196) ;  /* 0x0000000000043947 */ /* 0x000fea0003800000 */
[----:B------:R0:W5:Y:S02]  /*9c20*/  LDG.E.U8 R22, desc[UR20][R30.64+0x99] ;  /* 0x000099141e167981 */ /* 0x000164000c1e1100 */
.L_x_196:
[----:B------:R-:W-:Y:S05]  /*9c30*/  BSYNC B1 ;  /* 0x0000000000017941 */ /* 0x000fea0003800000 */
.L_x_195:
        /* <DEDUP_REMOVED lines=12> */
.L_x_198:
[----:B------:R-:W-:Y:S05]  /*9d00*/  BSYNC B1 ;  /* 0x0000000000017941 */ /* 0x000fea0003800000 */
.L_x_197:
        /* <DEDUP_REMOVED lines=12> */
.L_x_200:
[----:B------:R-:W-:Y:S05]  /*9dd0*/  BSYNC B1 ;  /* 0x0000000000017941 */ /* 0x000fea0003800000 */
.L_x_199:
        /* <DEDUP_REMOVED lines=12> */
.L_x_202:
[----:B------:R-:W-:Y:S05]  /*9ea0*/  BSYNC B1 ;  /* 0x0000000000017941 */ /* 0x000fea0003800000 */
.L_x_201:
        /* <DEDUP_REMOVED lines=12> */
.L_x_204:
[----:B------:R-:W-:Y:S05]  /*9f70*/  BSYNC B1 ;  /* 0x0000000000017941 */ /* 0x000fea0003800000 */
.L_x_203:
        /* <DEDUP_REMOVED lines=12> */
.L_x_206:
[----:B------:R-:W-:Y:S05]  /*a040*/  BSYNC B1 ;  /* 0x0000000000017941 */ /* 0x000fea0003800000 */
.L_x_205:
        /* <DEDUP_REMOVED lines=12> */
.L_x_208:
[----:B------:R-:W-:Y:S05]  /*a110*/  BSYNC B1 ;  /* 0x0000000000017941 */ /* 0x000fea0003800000 */
.L_x_207:
        /* <DEDUP_REMOVED lines=12> */
.L_x_210:
[----:B------:R-:W-:Y:S05]  /*a1e0*/  BSYNC B1 ;  /* 0x0000000000017941 */ /* 0x000fea0003800000 */
.L_x_209:
        /* <DEDUP_REMOVED lines=12> */
.L_x_212:
[----:B------:R-:W-:Y:S05]  /*a2b0*/  BSYNC B1 ;  /* 0x0000000000017941 */ /* 0x000fea0003800000 */
.L_x_211:
        /* <DEDUP_REMOVED lines=12> */
.L_x_214:
[----:B------:R-:W-:Y:S05]  /*a380*/  BSYNC B1 ;  /* 0x0000000000017941 */ /* 0x000fea0003800000 */
.L_x_213:
        /* <DEDUP_REMOVED lines=12> */
.L_x_216:
[----:B------:R-:W-:Y:S05]  /*a450*/  BSYNC B1 ;  /* 0x0000000000017941 */ /* 0x000fea0003800000 */
.L_x_215:
        /* <DEDUP_REMOVED lines=12> */
.L_x_218:
[----:B------:R-:W-:Y:S05]  /*a520*/  BSYNC B1 ;  /* 0x0000000000017941 */ /* 0x000fea0003800000 */
.L_x_217:
        /* <DEDUP_REMOVED lines=12> */
.L_x_220:
[----:B------:R-:W-:Y:S05]  /*a5f0*/  BSYNC B1 ;  /* 0x0000000000017941 */ /* 0x000fea0003800000 */
.L_x_219:
        /* <DEDUP_REMOVED lines=12> */
.L_x_222:
[----:B------:R-:W-:Y:S05]  /*a6c0*/  BSYNC B1 ;  /* 0x0000000000017941 */ /* 0x000fea0003800000 */
.L_x_221:
        /* <DEDUP_REMOVED lines=12> */
.L_x_224:
[----:B------:R-:W-:Y:S05]  /*a790*/  BSYNC B1 ;  /* 0x0000000000017941 */ /* 0x000fea0003800000 */
.L_x_223:
        /* <DEDUP_REMOVED lines=12> */
.L_x_226:
[----:B------:R-:W-:Y:S05]  /*a860*/  BSYNC B1 ;  /* 0x0000000000017941 */ /* 0x000fea0003800000 */
.L_x_225:
        /* <DEDUP_REMOVED lines=12> */
.L_x_228:
[----:B------:R-:W-:Y:S05]  /*a930*/  BSYNC B1 ;  /* 0x0000000000017941 */ /* 0x000fea0003800000 */
.L_x_227:
        /* <DEDUP_REMOVED lines=12> */
.L_x_230:
[----:B------:R-:W-:Y:S05]  /*aa00*/  BSYNC B1 ;  /* 0x0000000000017941 */ /* 0x000fea0003800000 */
.L_x_229:
        /* <DEDUP_REMOVED lines=12> */
.L_x_232:
[----:B------:R-:W-:Y:S05]  /*aad0*/  BSYNC B1 ;  /* 0x0000000000017941 */ /* 0x000fea0003800000 */
.L_x_231:
        /* <DEDUP_REMOVED lines=12> */
.L_x_234:
[----:B------:R-:W-:Y:S05]  /*aba0*/  BSYNC B1 ;  /* 0x0000000000017941 */ /* 0x000fea0003800000 */
.L_x_233:
        /* <DEDUP_REMOVED lines=12> */
.L_x_236:
[----:B------:R-:W-:Y:S05]  /*ac70*/  BSYNC B1 ;  /* 0x0000000000017941 */ /* 0x000fea0003800000 */
.L_x_235:
[----:B-----5:R-:W-:Y:S01]  /*ac80*/  LOP3.LUT R2, R2, 0xff, RZ, 0xc0, !PT ;  /* 0x000000ff02027812 */ /* 0x020fe200078ec0ff */
[----:B------:R-:W-:Y:S01]  /*ac90*/  BSSY B1, `(.L_x_237) ;  /* 0x000000b000017945 */ /* 0x000fe20003800000 */
[----:B------:R-:W-:Y:S02]  /*aca0*/  ISETP.LT.OR P4, PT, R34, 0xc9, !P0 ;  /* 0x000000c92200780c */ /* 0x000fe40004781670 */
[----:B------:R-:W-:-:S05]  /*acb0*/  F2FP.F16.E5M2.UNPACK_B R2, R2 ;  /* 0x00000002ff02723e */ /* 0x000fca00020004ff */
[----:B------:R-:W-:-:S05]  /*acc0*/  HADD2.F32 R2, -RZ, R2.H0_H0 ;  /* 0x20000002ff027230 */ /* 0x000fca0000004100 */
[----:B0-----:R-:W-:-:S04]  /*acd0*/  FMUL R3, R2, UR31 ;  /* 0x0000001f02037c20 */ /* 0x001fc80008400000 */
[----:B------:R-:W-:Y:S01]  /*ace0*/  FFMA R3, R0, UR32, R3 ;  /* 0x0000002000037c23 */ /* 0x000fe20008000003 */
[----:B------:R-:W-:-:S04]  /*acf0*/  PRMT R0, RZ, 0x7610, R0 ;  /* 0x00007610ff007816 */ /* 0x000fc80000000000 */
[----:B------:R-:W-:-:S05]  /*ad00*/  F2FP.SATFINITE.E5M2.F32.PACK_AB_MERGE_C R3, RZ, R3, RZ ;  /* 0x00000003ff03723e */ /* 0x000fca00048060ff */
[----:B------:R0:W-:Y:S01]  /*ad10*/  @!P3 STG.E.U8 desc[UR20][R26.64+0xc1], R3 ;  /* 0x0000c1031a00b986 */ /* 0x0001e2000c101114 */
[----:B------:R-:W-:Y:S05]  /*ad20*/  @P4 BRA `(.L_x_238) ;  /* 0x0000000000044947 */ /* 0x000fea0003800000 */
[----:B------:R0:W5:Y:S02]  /*ad30*/  LDG.E.U8 R0, desc[UR20][R28.64+0xc8] ;  /* 0x0000c8141c007981 */ /* 0x000164000c1e1100 */
.L_x_238:
[----:B------:R-:W-:Y:S05]  /*ad40*/  BSYNC B1 ;  /* 0x0000000000017941 */ /* 0x000fea0003800000 */
.L_x_237:
[----:B------:R-:W2:Y:S01]  /*ad50*/  LDL.LU R2, [R1] ;  /* 0x0000000001027983 */ /* 0x000ea20000300800 */
[----:B-----5:R-:W-:Y:S01]  /*ad60*/  LOP3.LUT R0, R0, 0xff, RZ, 0xc0, !PT ;  /* 0x000000ff00007812 */ /* 0x020fe200078ec0ff */
[----:B------:R-:W-:Y:S01]  /*ad70*/  BSSY B1, `(.L_x_239) ;  /* 0x000000b000017945 */ /* 0x000fe20003800000 */
[----:B------:R-:W-:Y:S02]  /*ad80*/  ISETP.LT.OR P3, PT, R34, 0xca, !P0 ;  /* 0x000000ca2200780c */ /* 0x000fe40004761670 */
[----:B------:R-:W-:-:S05]  /*ad90*/  F2FP.F16.E5M2.UNPACK_B R0, R0 ;  /* 0x00000000ff00723e */ /* 0x000fca00020004ff */
[----:B------:R-:W-:-:S05]  /*ada0*/  HADD2.F32 R0, -RZ, R0.H0_H0 ;  /* 0x20000000ff007230 */ /* 0x000fca0000004100 */
[----:B------:R-:W-:-:S04]  /*adb0*/  FMUL R0, R0, UR31 ;  /* 0x0000001f00007c20 */ /* 0x000fc80008400000 */
[----:B--2---:R-:W-:-:S05]  /*adc0*/  FFMA R0, R2, UR32, R0 ;  /* 0x0000002002007c23 */ /* 0x004fca0008000000 */
[----:B0-----:R-:W-:Y:S02]  /*add0*/  F2FP.SATFINITE.E5M2.F32.PACK_AB_MERGE_C R3, RZ, R0, RZ ;  /* 0x00000000ff03723e */ /* 0x001fe400048060ff */
[----:B------:R-:W-:-:S03]  /*ade0*/  PRMT R0, RZ, 0x7610, R0 ;  /* 0x00007610ff007816 */ /* 0x000fc60000000000 */
[----:B------:R0:W-:Y:S01]  /*adf0*/  @!P4 STG.E.U8 desc[UR20][R24.64+0xc8], R3 ;  /* 0x0000c8031800c986 */ /* 0x0001e2000c101114 */
[----:B------:R-:W-:Y:S05]  /*ae00*/  @P3 BRA `(.L_x_240) ;  /* 0x0000000000043947 */ /* 0x000fea0003800000 */
[----:B------:R2:W5:Y:S02]  /*ae10*/  LDG.E.U8 R0, desc[UR20][R28.64+0xc9] ;  /* 0x0000c9141c007981 */ /* 0x000564000c1e1100 */
.L_x_240:
[----:B------:R-:W-:Y:S05]  /*ae20*/  BSYNC B1 ;  /* 0x0000000000017941 */ /* 0x000fea0003800000 */
.L_x_239:
[----:B------:R-:W3:Y:S01]  /*ae30*/  LDL.LU R2, [R1+0x4] ;  /* 0x0000040001027983 */ /* 0x000ee20000300800 */
[----:B-----5:R-:W-:Y:S01]  /*ae40*/  LOP3.LUT R0, R0, 0xff, RZ, 0xc0, !PT ;  /* 0x000000ff00007812 */ /* 0x020fe200078ec0ff */
[----:B------:R-:W-:Y:S01]  /*ae50*/  BSSY B1, `(.L_x_241) ;  /* 0x000000b000017945 */ /* 0x000fe20003800000 */
[----:B------:R-:W-:Y:S02]  /*ae60*/  ISETP.LT.OR P4, PT, R34, 0xc9, !P1 ;  /* 0x000000c92200780c */ /* 0x000fe40004f81670 */
[----:B------:R-:W-:-:S05]  /*ae70*/  F2FP.F16.E5M2.UNPACK_B R0, R0 ;  /* 0x00000000ff00723e */ /* 0x000fca00020004ff */
[----:B------:R-:W-:-:S05]  /*ae80*/  HADD2.F32 R0, -RZ, R0.H0_H0 ;  /* 0x20000000ff007230 */ /* 0x000fca0000004100 */
[----:B------:R-:W-:-:S04]  /*ae90*/  FMUL R0, R0, UR31 ;  /* 0x0000001f00007c20 */ /* 0x000fc80008400000 */
[----:B---3--:R-:W-:-:S05]  /*aea0*/  FFMA R0, R2, UR32, R0 ;  /* 0x0000002002007c23 */ /* 0x008fca0008000000 */
[----:B0-----:R-:W-:Y:S02]  /*aeb0*/  F2FP.SATFINITE.E5M2.F32.PACK_AB_MERGE_C R3, RZ, R0, RZ ;  /* 0x00000000ff03723e */ /* 0x001fe400048060ff */
[----:B------:R-:W-:-:S03]  /*aec0*/  PRMT R0, RZ, 0x7610, R0 ;  /* 0x00007610ff007816 */ /* 0x000fc60000000000 */
[----:B------:R0:W-:Y:S01]  /*aed0*/  @!P3 STG.E.U8 desc[UR20][R24.64+0xc9], R3 ;  /* 0x0000c9031800b986 */ /* 0x0001e2000c101114 */
[----:B------:R-:W-:Y:S05]  /*aee0*/  @P4 BRA `(.L_x_242) ;  /* 0x0000000000044947 */ /* 0x000fea0003800000 */
[----:B------:R3:W5:Y:S02]  /*aef0*/  LDG.E.U8 R0, desc[UR20][R30.64+0xc8] ;  /* 0x0000c8141e007981 */ /* 0x000764000c1e1100 */
.L_x_242:
[----:B------:R-:W-:Y:S05]  /*af00*/  BSYNC B1 ;  /* 0x0000000000017941 */ /* 0x000fea0003800000 */
.L_x_241:
[----:B------:R-:W2:Y:S01]  /*af10*/  LDL.LU R2, [R1+0x8] ;  /* 0x0000080001027983 */ /* 0x000ea20000300800 */
        /* <DEDUP_REMOVED lines=12> */
.L_x_244:
[----:B------:R-:W-:Y:S05]  /*afe0*/  BSYNC B1 ;  /* 0x0000000000017941 */ /* 0x000fea0003800000 */
.L_x_243:
        /* <DEDUP_REMOVED lines=13> */
.L_x_246:
[----:B------:R-:W-:Y:S05]  /*b0c0*/  BSYNC B1 ;  /* 0x0000000000017941 */ /* 0x000fea0003800000 */
.L_x_245:
        /* <DEDUP_REMOVED lines=13> */
.L_x_248:
[----:B------:R-:W-:Y:S05]  /*b1a0*/  BSYNC B1 ;  /* 0x0000000000017941 */ /* 0x000fea0003800000 */
.L_x_247:
        /* <DEDUP_REMOVED lines=13> */
.L_x_250:
[----:B------:R-:W-:Y:S05]  /*b280*/  BSYNC B1 ;  /* 0x0000000000017941 */ /* 0x000fea0003800000 */
.L_x_249:
        /* <DEDUP_REMOVED lines=13> */
.L_x_252:
[----:B------:R-:W-:Y:S05]  /*b360*/  BSYNC B1 ;  /* 0x0000000000017941 */ /* 0x000fea0003800000 */
.L_x_251:
        /* <DEDUP_REMOVED lines=13> */
.L_x_254:
[----:B------:R-:W-:Y:S05]  /*b440*/  BSYNC B1 ;  /* 0x0000000000017941 */ /* 0x000fea0003800000 */
.L_x_253:
        /* <DEDUP_REMOVED lines=13> */
.L_x_256:
[----:B------:R-:W-:Y:S05]  /*b520*/  BSYNC B1 ;  /* 0x0000000000017941 */ /* 0x000fea0003800000 */
.L_x_255:
        /* <DEDUP_REMOVED lines=13> */
.L_x_258:
[----:B------:R-:W-:Y:S05]  /*b600*/  BSYNC B1 ;  /* 0x0000000000017941 */ /* 0x000fea0003800000 */
.L_x_257:
        /* <DEDUP_REMOVED lines=13> */
.L_x_260:
[----:B------:R-:W-:Y:S05]  /*b6e0*/  BSYNC B1 ;  /* 0x0000000000017941 */ /* 0x000fea0003800000 */
.L_x_259:
        /* <DEDUP_REMOVED lines=13> */
.L_x_262:
[----:B------:R-:W-:Y:S05]  /*b7c0*/  BSYNC B1 ;  /* 0x0000000000017941 */ /* 0x000fea0003800000 */
.L_x_261:
        /* <DEDUP_REMOVED lines=13> */
.L_x_264:
[----:B------:R-:W-:Y:S05]  /*b8a0*/  BSYNC B1 ;  /* 0x0000000000017941 */ /* 0x000fea0003800000 */
.L_x_263:
        /* <DEDUP_REMOVED lines=13> */
.L_x_266:
[----:B------:R-:W-:Y:S05]  /*b980*/  BSYNC B1 ;  /* 0x0000000000017941 */ /* 0x000fea0003800000 */
.L_x_265:
        /* <DEDUP_REMOVED lines=13> */
.L_x_268:
[----:B------:R-:W-:Y:S05]  /*ba60*/  BSYNC B1 ;  /* 0x0000000000017941 */ /* 0x000fea0003800000 */
.L_x_267:
        /* <DEDUP_REMOVED lines=13> */
.L_x_270:
[----:B------:R-:W-:Y:S05]  /*bb40*/  BSYNC B1 ;  /* 0x0000000000017941 */ /* 0x000fea0003800000 */
.L_x_269:
        /* <DEDUP_REMOVED lines=13> */
.L_x_272:
[----:B------:R-:W-:Y:S05]  /*bc20*/  BSYNC B1 ;  /* 0x0000000000017941 */ /* 0x000fea0003800000 */
.L_x_271:
        /* <DEDUP_REMOVED lines=13> */
.L_x_274:
[----:B------:R-:W-:Y:S05]  /*bd00*/  BSYNC B1 ;  /* 0x0000000000017941 */ /* 0x000fea0003800000 */
.L_x_273:
        /* <DEDUP_REMOVED lines=13> */
.L_x_276:
[----:B------:R-:W-:Y:S05]  /*bde0*/  BSYNC B1 ;  /* 0x0000000000017941 */ /* 0x000fea0003800000 */
.L_x_275:
        /* <DEDUP_REMOVED lines=13> */
.L_x_278:
[----:B------:R-:W-:Y:S05]  /*bec0*/  BSYNC B1 ;  /* 0x0000000000017941 */ /* 0x000fea0003800000 */
.L_x_277:
        /* <DEDUP_REMOVED lines=13> */
.L_x_280:
[----:B------:R-:W-:Y:S05]  /*bfa0*/  BSYNC B1 ;  /* 0x0000000000017941 */ /* 0x000fea0003800000 */
.L_x_279:
        /* <DEDUP_REMOVED lines=13> */
.L_x_282:
[----:B------:R-:W-:Y:S05]  /*c080*/  BSYNC B1 ;  /* 0x0000000000017941 */ /* 0x000fea0003800000 */
.L_x_281:
        /* <DEDUP_REMOVED lines=13> */
.L_x_284:
[----:B------:R-:W-:Y:S05]  /*c160*/  BSYNC B1 ;  /* 0x0000000000017941 */ /* 0x000fea0003800000 */
.L_x_283:
        /* <DEDUP_REMOVED lines=13> */
.L_x_286:
[----:B------:R-:W-:Y:S05]  /*c240*/  BSYNC B1 ;  /* 0x0000000000017941 */ /* 0x000fea0003800000 */
.L_x_285:
        /* <DEDUP_REMOVED lines=13> */
.L_x_288:
[----:B------:R-:W-:Y:S05]  /*c320*/  BSYNC B1 ;  /* 0x0000000000017941 */ /* 0x000fea0003800000 */
.L_x_287:
        /* <DEDUP_REMOVED lines=13> */
.L_x_290:
[----:B------:R-:W-:Y:S05]  /*c400*/  BSYNC B1 ;  /* 0x0000000000017941 */ /* 0x000fea0003800000 */
.L_x_289:
        /* <DEDUP_REMOVED lines=13> */
.L_x_292:
[----:B------:R-:W-:Y:S05]  /*c4e0*/  BSYNC B1 ;  /* 0x0000000000017941 */ /* 0x000fea0003800000 */
.L_x_291:
[----:B------:R-:W-:Y:S05]  /*c4f0*/  @P1 BRA `(.L_x_293) ;  /* 0x00000020009c1947 */ /* 0x000fea0003800000 */
[----:B------:R-:W2:Y:S01]  /*c500*/  LDL.LU R2, [R1+0x6c] ;  /* 0x00006c0001027983 */ /* 0x000ea20000300800 */
[----:B-----5:R-:W-:-:S04]  /*c510*/  LOP3.LUT R0, R0, 0xff, RZ, 0xc0, !PT ;  /* 0x000000ff00007812 */ /* 0x020fc800078ec0ff */
[----:B------:R-:W-:-:S05]  /*c520*/  F2FP.F16.E5M2.UNPACK_B R0, R0 ;  /* 0x00000000ff00723e */ /* 0x000fca00020004ff */
[----:B------:R-:W-:-:S05]  /*c530*/  HADD2.F32 R0, -RZ, R0.H0_H0 ;  /* 0x20000000ff007230 */ /* 0x000fca0000004100 */
[----:B------:R-:W-:-:S04]  /*c540*/  FMUL R0, R0, UR31 ;  /* 0x0000001f00007c20 */ /* 0x000fc80008400000 */
[----:B--2---:R-:W-:-:S05]  /*c550*/  FFMA R0, R2, UR32, R0 ;  /* 0x0000002002007c23 */ /* 0x004fca0008000000 */
[----:B0-----:R-:W-:-:S05]  /*c560*/  F2FP.SATFINITE.E5M2.F32.PACK_AB_MERGE_C R3, RZ, R0, RZ ;  /* 0x00000000ff03723e */ /* 0x001fca00048060ff */
[----:B------:R0:W-:Y:S01]  /*c570*/  STG.E.U8 desc[UR20][R26.64+0xf9], R3 ;  /* 0x0000f9031a007986 */ /* 0x0001e2000c101114 */
[----:B------:R-:W-:Y:S05]  /*c580*/  BRA `(.L_x_293) ;  /* 0x0000002000787947 */ /* 0x000fea0003800000 */
.L_x_36:
[----:B------:R-:W-:Y:S01]  /*c590*/  ISETP.GE.AND P1, PT, R39, 0x1, PT ;  /* 0x000000012700780c */ /* 0x000fe20003f26270 */
[----:B------:R-:W-:Y:S01]  /*c5a0*/  FMUL R228, R228, UR32 ;  /* 0x00000020e4e47c20 */ /* 0x000fe20008400000 */
[----:B------:R-:W-:Y:S01]  /*c5b0*/  FMUL R227, R227, UR32 ;  /* 0x00000020e3e37c20 */ /* 0x000fe20008400000 */
[----:B------:R-:W-:Y:S01]  /*c5c0*/  ISETP.GE.AND P0, PT, R39, 0x9, PT ;  /* 0x000000092700780c */ /* 0x000fe20003f06270 */
[----:B------:R-:W-:Y:S01]  /*c5d0*/  FMUL R226, R226, UR32 ;  /* 0x00000020e2e27c20 */ /* 0x000fe20008400000 */
[C---:B------:R-:W-:Y:S02]  /*c5e0*/  ISETP.LT.OR P4, PT, R34.reuse, 0x1, !P1 ;  /* 0x000000012200780c */ /* 0x040fe40004f81670 */
[----:B------:R-:W-:Y:S02]  /*c5f0*/  ISETP.LT.OR P5, PT, R34, 0x2, !P1 ;  /* 0x000000022200780c */ /* 0x000fe40004fa1670 */
[----:B------:R-:W-:Y:S02]  /*c600*/  F2FP.SATFINITE.E5M2.F32.PACK_AB_MERGE_C R29, RZ, R228, RZ ;  /* 0x000000e4ff1d723e */ /* 0x000fe400048060ff */
[----:B------:R-:W-:-:S02]  /*c610*/  F2FP.SATFINITE.E5M2.F32.PACK_AB_MERGE_C R227, RZ, R227, RZ ;  /* 0x000000e3ffe3723e */ /* 0x000fc400048060ff */
[----:B------:R-:W-:Y:S01]  /*c620*/  ISETP.LT.OR P3, PT, R34, 0x1, !P0 ;  /* 0x000000012200780c */ /* 0x000fe20004761670 */
[----:B------:R-:W-:-:S04]  /*c630*/  FMUL R225, R225, UR32 ;  /* 0x00000020e1e17c20 */ /* 0x000fc80008400000 */
[----:B------:R1:W-:Y:S01]  /*c640*/  @!P4 STG.E.U8 desc[UR20][R24.64], R29 ;  /* 0x0000001d1800c986 */ /* 0x0003e2000c101114 */
[----:B------:R-:W-:-:S03]  /*c650*/  ISETP.LT.OR P4, PT, R34, 0x2, !P0 ;  /* 0x000000022200780c */ /* 0x000fc60004781670 */
[----:B------:R2:W-:Y:S01]  /*c660*/  @!P5 STG.E.U8 desc[UR20][R24.64+0x1], R227 ;  /* 0x000001e31800d986 */ /* 0x0005e2000c101114 */
[----:B------:R-:W-:Y:S01]  /*c670*/  ISETP.LT.OR P5, PT, R34, 0x9, !P1 ;  /* 0x000000092200780c */ /* 0x000fe20004fa1670 */
[----:B------:R-:W-:Y:S01]  /*c680*/  FMUL R224, R224, UR32 ;  /* 0x00000020e0e07c20 */ /* 0x000fe20008400000 */
[----:B------:R-:W-:Y:S01]  /*c690*/  ISETP.LT.OR P6, PT, R34, 0xa, !P1 ;  /* 0x0000000a2200780c */ /* 0x000fe20004fc1670 */
[----:B------:R-:W-:Y:S01]  /*c6a0*/  FMUL R223, R223, UR32 ;  /* 0x00000020dfdf7c20 */ /* 0x000fe20008400000 */
[----:B------:R-:W-:Y:S02]  /*c6b0*/  F2FP.SATFINITE.E5M2.F32.PACK_AB_MERGE_C R31, RZ, R226, RZ ;  /* 0x000000e2ff1f723e */ /* 0x000fe400048060ff */
[----:B------:R-:W-:Y:S02]  /*c6c0*/  F2FP.SATFINITE.E5M2.F32.PACK_AB_MERGE_C R225, RZ, R225, RZ ;  /* 0x000000e1ffe1723e */ /* 0x000fe400048060ff */
[----:B-1----:R-:W-:Y:S01]  /*c6d0*/  F2FP.SATFINITE.E5M2.F32.PACK_AB_MERGE_C R29, RZ, R224, RZ ;  /* 0x000000e0ff1d723e */ /* 0x002fe200048060ff */
[----:B------:R-:W-:Y:S01]  /*c6e0*/  @!P3 STG.E.U8 desc[UR20][R26.64], R31 ;  /* 0x0000001f1a00b986 */ /* 0x000fe2000c101114 */
[----:B------:R-:W-:-:S02]  /*c6f0*/  F2FP.SATFINITE.E5M2.F32.PACK_AB_MERGE_C R223, RZ, R223, RZ ;  /* 0x000000dfffdf723e */ /* 0x000fc400048060ff */
[C---:B------:R-:W-:Y:S01]  /*c700*/  ISETP.LT.OR P3, PT, R34.reuse, 0x9, !P0 ;  /* 0x000000092200780c */ /* 0x040fe20004761670 */
[----:B------:R-:W-:Y:S01]  /*c710*/  @!P4 STG.E.U8 desc[UR20][R26.64+0x1], R225 ;  /* 0x000001e11a00c986 */ /* 0x000fe2000c101114 */
[----:B------:R-:W-:-:S03]  /*c720*/  ISETP.LT.OR P4, PT, R34, 0xa, !P0 ;  /* 0x0000000a2200780c */ /* 0x000fc60004781670 */
[----:B------:R1:W-:Y:S01]  /*c730*/  @!P5 STG.E.U8 desc[UR20][R24.64+0x8], R29 ;  /* 0x0000081d1800d986 */ /* 0x0003e2000c101114 */
[----:B------:R-:W-:Y:S01]  /*c740*/  ISETP.LT.OR P5, PT, R34, 0x11, !P1 ;  /* 0x000000112200780c */ /* 0x000fe20004fa1670 */
[----:B------:R-:W-:Y:S01]  /*c750*/  FMUL R222, R222, UR32 ;  /* 0x00000020dede7c20 */ /* 0x000fe20008400000 */
[----:B------:R-:W-:Y:S01]  /*c760*/  FMUL R221, R221, UR32 ;  /* 0x00000020dddd7c20 */ /* 0x000fe20008400000 */
[----:B------:R-:W-:Y:S01]  /*c770*/  FMUL R220, R220, UR32 ;  /* 0x00000020dcdc7c20 */ /* 0x000fe20008400000 */
[----:B------:R-:W-:Y:S01]  /*c780*/  @!P6 STG.E.U8 desc[UR20][R24.64+0x9], R223 ;  /* 0x000009df1800e986 */ /* 0x000fe2000c101114 */
[----:B------:R-:W-:Y:S01]  /*c790*/  ISETP.LT.OR P6, PT, R34, 0x12, !P1 ;  /* 0x000000122200780c */ /* 0x000fe20004fc1670 */
[----:B------:R-:W-:Y:S01]  /*c7a0*/  FMUL R219, R219, UR32 ;  /* 0x00000020dbdb7c20 */ /* 0x000fe20008400000 */
[----:B------:R-:W-:Y:S01]  /*c7b0*/  F2FP.SATFINITE.E5M2.F32.PACK_AB_MERGE_C R33, RZ, R222, RZ ;  /* 0x000000deff21723e */ /* 0x000fe200048060ff */
[----:B--2---:R-:W2:Y:S01]  /*c7c0*/  LDL.LU R227, [R1+0x8] ;  /* 0x0000080001e37983 */ /* 0x004ea20000300800 */
[----:B------:R-:W-:-:S02]  /*c7d0*/  F2FP.SATFINITE.E5M2.F32.PACK_AB_MERGE_C R221, RZ, R221, RZ ;  /* 0x000000ddffdd723e */ /* 0x000fc400048060ff */
[----:B-1----:R-:W-:Y:S01]  /*c7e0*/  F2FP.SATFINITE.E5M2.F32.PACK_AB_MERGE_C R29, RZ, R220, RZ ;  /* 0x000000dcff1d723e */ /* 0x002fe200048060ff */
[----:B------:R-:W3:Y:S04]  /*c7f0*/  LDL.LU R226, [R1+0x4] ;  /* 0x0000040001e27983 */ /* 0x000ee80000300800 */
[----:B------:R-:W4:Y:S01]  /*c800*/  LDL.LU R224, [R1] ;  /* 0x0000000001e07983 */ /* 0x000f220000300800 */
[----:B------:R-:W-:-:S03]  /*c810*/  F2FP.SATFINITE.E5M2.F32.PACK_AB_MERGE_C R219, RZ, R219, RZ ;  /* 0x000000dbffdb723e */ /* 0x000fc600048060ff */
[----:B------:R-:W-:Y:S01]  /*c820*/  @!P3 STG.E.U8 desc[UR20][R26.64+0x8], R33 ;  /* 0x000008211a00b986 */ /* 0x000fe2000c101114 */
[----:B------:R-:W-:-:S03]  /*c830*/  ISETP.LT.OR P3, PT, R34, 0x11, !P0 ;  /* 0x000000112200780c */ /* 0x000fc60004761670 */
        /* <DEDUP_REMOVED lines=11> */
[----:B------:R-:W-:Y:S01]  /*c8f0*/  FMUL R214, R214, UR32 ;  /* 0x00000020d6d67c20 */ /* 0x000fe20008400000 */
[----:B------:R-:W-:Y:S01]  /*c900*/  F2FP.SATFINITE.E5M2.F32.PACK_AB_MERGE_C R217, RZ, R217, RZ ;  /* 0x000000d9ffd9723e */ /* 0x000fe200048060ff */
[----:B------:R-:W-:Y:S01]  /*c910*/  FMUL R213, R213, UR32 ;  /* 0x00000020d5d57c20 */ /* 0x000fe20008400000 */
        /* <DEDUP_REMOVED lines=8> */
[----:B------:R-:W-:Y:S02]  /*c9a0*/  FMUL R212, R212, UR32 ;  /* 0x00000020d4d47c20 */ /* 0x000fe40008400000 */
[----:B------:R-:W-:Y:S01]  /*c9b0*/  @!P6 STG.E.U8 desc[UR20][R24.64+0x19], R215 ;  /* 0x000019d71800e986 */ /* 0x000fe2000c101114 */
[----:B------:R-:W-:Y:S01]  /*c9c0*/  ISETP.LT.OR P6, PT, R34, 0x22, !P1 ;  /* 0x000000222200780c */ /* 0x000fe20004fc1670 */
[----:B------:R-:W-:Y:S01]  /*c9d0*/  FMUL R211, R211, UR32 ;  /* 0x00000020d3d37c20 */ /* 0x000fe20008400000 */
[----:B------:R-:W-:Y:S01]  /*c9e0*/  F2FP.SATFINITE.E5M2.F32.PACK_AB_MERGE_C R33, RZ, R214, RZ ;  /* 0x000000d6ff21723e */ /* 0x000fe200048060ff */
[----:B------:R-:W-:Y:S01]  /*c9f0*/  FMUL R210, R210, UR32 ;  /* 0x00000020d2d27c20 */ /* 0x000fe20008400000 */
[----:B------:R-:W-:Y:S01]  /*ca00*/  F2FP.SATFINITE.E5M2.F32.PACK_AB_MERGE_C R213, RZ, R213, RZ ;  /* 0x000000d5ffd5723e */ /* 0x000fe200048060ff */
[----:B------:R-:W-:Y:S01]  /*ca10*/  FMUL R209, R209, UR32 ;  /* 0x00000020d1d17c20 */ /* 0x000fe20008400000 */
        /* <DEDUP_REMOVED lines=8> */
[----:B------:R-:W-:-:S03]  /*caa0*/  ISETP.LT.OR P5, PT, R34, 0x29, !P1 ;  /* 0x000000292200780c */ /* 0x000fc60004fa1670 */
        /* <DEDUP_REMOVED lines=240> */
[----:B------:R0:W-:Y:S01]  /*d9b0*/  @!P6 STG.E.U8 desc[UR20][R24.64+0x99], R23 ;  /* 0x000099171800e986 */ /* 0x0001e2000c101114 */
        /* <DEDUP_REMOVED lines=11> */
[----:B------:R1:W-:Y:S01]  /*da70*/  @!P4 STG.E.U8 desc[UR20][R26.64+0x99], R21 ;  /* 0x000099151a00c986 */ /* 0x0003e2000c101114 */
[----:B------:R-:W-:-:S03]  /*da80*/  ISETP.LT.OR P4, PT, R34, 0xa2, !P0 ;  /* 0x000000a22200780c */ /* 0x000fc60004781670 */
[----:B------:R-:W-:Y:S01]  /*da90*/  @!P5 STG.E.U8 desc[UR20][R24.64+0xa0], R29 ;  /* 0x0000a01d1800d986 */ /* 0x000fe2000c101114 */
[----:B------:R-:W-:-:S03]  /*daa0*/  ISETP.LT.OR P5, PT, R34, 0xa9, !P1 ;  /* 0x000000a92200780c */ /* 0x000fc60004fa1670 */
[----:B------:R2:W-:Y:S01]  /*dab0*/  @!P6 STG.E.U8 desc[UR20][R24.64+0xa1], R19 ;  /* 0x0000a1131800e986 */ /* 0x0005e2000c101114 */
[----:B------:R-:W-:Y:S01]  /*dac0*/  ISETP.LT.OR P6, PT, R34, 0xaa, !P1 ;  /* 0x000000aa2200780c */ /* 0x000fe20004fc1670 */
[----:B------:R-:W-:Y:S01]  /*dad0*/  FMUL R15, R15, UR32 ;  /* 0x000000200f0f7c20 */ /* 0x000fe20008400000 */
[----:B0-----:R-:W-:Y:S01]  /*dae0*/  F2FP.SATFINITE.E5M2.F32.PACK_AB_MERGE_C R23, RZ, R18, RZ ;  /* 0x00000012ff17723e */ /* 0x001fe200048060ff */
[----:B------:R-:W-:Y:S01]  /*daf0*/  FMUL R14, R14, UR32 ;  /* 0x000000200e0e7c20 */ /* 0x000fe20008400000 */
[----:B------:R-:W-:Y:S01]  /*db00*/  F2FP.SATFINITE.E5M2.F32.PACK_AB_MERGE_C R17, RZ, R17, RZ ;  /* 0x00000011ff11723e */ /* 0x000fe200048060ff */
[----:B------:R-:W-:Y:S01]  /*db10*/  FMUL R13, R13, UR32 ;  /* 0x000000200d0d7c20 */ /* 0x000fe20008400000 */
[----:B-1----:R-:W-:Y:S01]  /*db20*/  F2FP.SATFINITE.E5M2.F32.PACK_AB_MERGE_C R21, RZ, R16, RZ ;  /* 0x00000010ff15723e */ /* 0x002fe200048060ff */
[----:B------:R-:W-:Y:S01]  /*db30*/  @!P3 STG.E.U8 desc[UR20][R26.64+0xa0], R23 ;  /* 0x0000a0171a00b986 */ /* 0x000fe2000c101114 */
[----:B------:R-:W-:Y:S02]  /*db40*/  F2FP.SATFINITE.E5M2.F32.PACK_AB_MERGE_C R15, RZ, R15, RZ ;  /* 0x0000000fff0f723e */ /* 0x000fe400048060ff */
[C---:B------:R-:W-:Y:S01]  /*db50*/  ISETP.LT.OR P3, PT, R34.reuse, 0xa9, !P0 ;  /* 0x000000a92200780c */ /* 0x040fe20004761670 */
[----:B------:R-:W-:Y:S01]  /*db60*/  @!P4 STG.E.U8 desc[UR20][R26.64+0xa1], R17 ;  /* 0x0000a1111a00c986 */ /* 0x000fe2000c101114 */
[----:B------:R-:W-:-:S03]  /*db70*/  ISETP.LT.OR P4, PT, R34, 0xaa, !P0 ;  /* 0x000000aa2200780c */ /* 0x000fc60004781670 */
[----:B------:R-:W-:Y:S01]  /*db80*/  @!P5 STG.E.U8 desc[UR20][R24.64+0xa8], R21 ;  /* 0x0000a8151800d986 */ /* 0x000fe2000c101114 */
[----:B------:R-:W-:Y:S01]  /*db90*/  ISETP.LT.OR P5, PT, R34, 0xb1, !P1 ;  /* 0x000000b12200780c */ /* 0x000fe20004fa1670 */
[----:B------:R-:W-:Y:S02]  /*dba0*/  FMUL R12, R12, UR32 ;  /* 0x000000200c0c7c20 */ /* 0x000fe40008400000 */
[----:B------:R0:W-:Y:S01]  /*dbb0*/  @!P6 STG.E.U8 desc[UR20][R24.64+0xa9], R15 ;  /* 0x0000a90f1800e986 */ /* 0x0001e2000c101114 */
[----:B------:R-:W-:Y:S01]  /*dbc0*/  ISETP.LT.OR P6, PT, R34, 0xb2, !P1 ;  /* 0x000000b22200780c */ /* 0x000fe20004fc1670 */
[----:B------:R-:W-:Y:S01]  /*dbd0*/  FMUL R11, R11, UR32 ;  /* 0x000000200b0b7c20 */ /* 0x000fe20008400000 */
[----:B--2---:R-:W-:Y:S01]  /*dbe0*/  F2FP.SATFINITE.E5M2.F32.PACK_AB_MERGE_C R19, RZ, R14, RZ ;  /* 0x0000000eff13723e */ /* 0x004fe200048060ff */
[----:B------:R-:W2:Y:S01]  /*dbf0*/  LDL.LU R223, [R1+0x18] ;  /* 0x0000180001df7983 */ /* 0x000ea20000300800 */
[----:B------:R-:W-:Y:S02]  /*dc00*/  F2FP.SATFINITE.E5M2.F32.PACK_AB_MERGE_C R13, RZ, R13, RZ ;  /* 0x0000000dff0d723e */ /* 0x000fe400048060ff */
[----:B------:R-:W-:Y:S01]  /*dc10*/  F2FP.SATFINITE.E5M2.F32.PACK_AB_MERGE_C R11, RZ, R11, RZ ;  /* 0x0000000bff0b723e */ /* 0x000fe200048060ff */
[----:B------:R-:W-:Y:S01]  /*dc20*/  @!P3 STG.E.U8 desc[UR20][R26.64+0xa8], R19 ;  /* 0x0000a8131a00b986 */ /* 0x000fe2000c101114 */
[----:B0-----:R-:W-:-:S03]  /*dc30*/  F2FP.SATFINITE.E5M2.F32.PACK_AB_MERGE_C R15, RZ, R12, RZ ;  /* 0x0000000cff0f723e */ /* 0x001fc600048060ff */
[----:B------:R0:W-:Y:S01]  /*dc40*/  @!P4 STG.E.U8 desc[UR20][R26.64+0xa9], R13 ;  /* 0x0000a90d1a00c986 */ /* 0x0001e2000c101114 */
[C---:B------:R-:W-:Y:S02]  /*dc50*/  ISETP.LT.OR P3, PT, R34.reuse, 0xb1, !P0 ;  /* 0x000000b12200780c */ /* 0x040fe40004761670 */
[C---:B------:R-:W-:Y:S01]  /*dc60*/  ISETP.LT.OR P4, PT, R34.reuse, 0xb2, !P0 ;  /* 0x000000b22200780c */ /* 0x040fe20004781670 */
[----:B------:R-:W-:Y:S01]  /*dc70*/  @!P5 STG.E.U8 desc[UR20][R24.64+0xb0], R15 ;  /* 0x0000b00f1800d986 */ /* 0x000fe2000c101114 */
[----:B------:R-:W-:Y:S01]  /*dc80*/  ISETP.LT.OR P5, PT, R34, 0xb9, !P1 ;  /* 0x000000b92200780c */ /* 0x000fe20004fa1670 */
[----:B------:R-:W-:Y:S01]  /*dc90*/  FMUL R10, R10, UR32 ;  /* 0x000000200a0a7c20 */ /* 0x000fe20008400000 */
[----:B------:R-:W-:Y:S01]  /*dca0*/  FMUL R9, R9, UR32 ;  /* 0x0000002009097c20 */ /* 0x000fe20008400000 */
[----:B------:R-:W2:Y:S01]  /*dcb0*/  LDL.LU R222, [R1+0x14] ;  /* 0x0000140001de7983 */ /* 0x000ea20000300800 */
[----:B------:R-:W-:-:S03]  /*dcc0*/  FMUL R8, R8, UR32 ;  /* 0x0000002008087c20 */ /* 0x000fc60008400000 */
[----:B------:R-:W2:Y:S01]  /*dcd0*/  LDL.LU R220, [R1+0x10] ;  /* 0x0000100001dc7983 */ /* 0x000ea20000300800 */
[----:B------:R-:W-:-:S03]  /*dce0*/  F2FP.SATFINITE.E5M2.F32.PACK_AB_MERGE_C R17, RZ, R10, RZ ;  /* 0x0000000aff11723e */ /* 0x000fc600048060ff */
[----:B------:R-:W2:Y:S01]  /*dcf0*/  LDL.LU R221, [R1+0xc] ;  /* 0x00000c0001dd7983 */ /* 0x000ea20000300800 */
[----:B------:R-:W-:Y:S01]  /*dd00*/  F2FP.SATFINITE.E5M2.F32.PACK_AB_MERGE_C R9, RZ, R9, RZ ;  /* 0x00000009ff09723e */ /* 0x000fe200048060ff */
[----:B------:R-:W-:Y:S01]  /*dd10*/  FMUL R7, R7, UR32 ;  /* 0x0000002007077c20 */ /* 0x000fe20008400000 */
[----:B0-----:R-:W-:Y:S01]  /*dd20*/  F2FP.SATFINITE.E5M2.F32.PACK_AB_MERGE_C R13, RZ, R8, RZ ;  /* 0x00000008ff0d723e */ /* 0x001fe200048060ff */
[----:B------:R0:W-:Y:S01]  /*dd30*/  @!P6 STG.E.U8 desc[UR20][R24.64+0xb1], R11 ;  /* 0x0000b10b1800e986 */ /* 0x0001e2000c101114 */
[----:B------:R-:W-:Y:S01]  /*dd40*/  ISETP.LT.OR P6, PT, R34, 0xba, !P1 ;  /* 0x000000ba2200780c */ /* 0x000fe20004fc1670 */
[----:B-----5:R-:W-:Y:S01]  /*dd50*/  FMUL R2, R2, UR32 ;  /* 0x0000002002027c20 */ /* 0x020fe20008400000 */
[----:B------:R-:W-:Y:S01]  /*dd60*/  F2FP.SATFINITE.E5M2.F32.PACK_AB_MERGE_C R7, RZ, R7, RZ ;  /* 0x00000007ff07723e */ /* 0x000fe200048060ff */
[----:B------:R-:W-:Y:S01]  /*dd70*/  @!P3 STG.E.U8 desc[UR20][R26.64+0xb0], R17 ;  /* 0x0000b0111a00b986 */ /* 0x000fe2000c101114 */
[----:B------:R-:W-:Y:S01]  /*dd80*/  FMUL R3, R3, UR32 ;  /* 0x0000002003037c20 */ /* 0x000fe20008400000 */
[----:B------:R-:W-:Y:S01]  /*dd90*/  FMUL R4, R4, UR32 ;  /* 0x0000002004047c20 */ /* 0x000fe20008400000 */
[C---:B------:R-:W-:Y:S01]  /*dda0*/  ISETP.LT.OR P3, PT, R34.reuse, 0xb9, !P0 ;  /* 0x000000b92200780c */ /* 0x040fe20004761670 */
[----:B------:R1:W-:Y:S01]  /*ddb0*/  @!P4 STG.E.U8 desc[UR20][R26.64+0xb1], R9 ;  /* 0x0000b1091a00c986 */ /* 0x0003e2000c101114 */
[----:B------:R-:W-:Y:S01]  /*ddc0*/  ISETP.LT.OR P4, PT, R34, 0xba, !P0 ;  /* 0x000000ba2200780c */ /* 0x000fe20004781670 */
[----:B------:R-:W-:Y:S01]  /*ddd0*/  FMUL R6, R6, UR32 ;  /* 0x0000002006067c20 */ /* 0x000fe20008400000 */
[----:B------:R-:W-:Y:S01]  /*dde0*/  FMUL R5, R5, UR32 ;  /* 0x0000002005057c20 */ /* 0x000fe20008400000 */
[----:B------:R3:W-:Y:S01]  /*ddf0*/  @!P5 STG.E.U8 desc[UR20][R24.64+0xb8], R13 ;  /* 0x0000b80d1800d986 */ /* 0x0007e2000c101114 */
[----:B------:R-:W-:Y:S01]  /*de00*/  ISETP.LT.OR P5, PT, R34, 0xc1, !P1 ;  /* 0x000000c12200780c */ /* 0x000fe20004fa1670 */
[----:B------:R-:W-:Y:S01]  /*de10*/  FMUL R0, R0, UR32 ;  /* 0x0000002000007c20 */ /* 0x000fe20008400000 */
[----:B0-----:R-:W-:Y:S01]  /*de20*/  F2FP.SATFINITE.E5M2.F32.PACK_AB_MERGE_C R11, RZ, R6, RZ ;  /* 0x00000006ff0b723e */ /* 0x001fe200048060ff */
[----:B------:R-:W2:Y:S01]  /*de30*/  LDL.LU R225, [R1+0x1c] ;  /* 0x00001c0001e17983 */ /* 0x000ea20000300800 */
[----:B------:R-:W-:-:S03]  /*de40*/  F2FP.SATFINITE.E5M2.F32.PACK_AB_MERGE_C R5, RZ, R5, RZ ;  /* 0x00000005ff05723e */ /* 0x000fc600048060ff */
[----:B------:R0:W-:Y:S01]  /*de50*/  @!P6 STG.E.U8 desc[UR20][R24.64+0xb9], R7 ;  /* 0x0000b9071800e986 */ /* 0x0001e2000c101114 */
[----:B-1----:R-:W-:Y:S01]  /*de60*/  F2FP.SATFINITE.E5M2.F32.PACK_AB_MERGE_C R9, RZ, R4, RZ ;  /* 0x00000004ff09723e */ /* 0x002fe200048060ff */
[----:B------:R-:W-:Y:S01]  /*de70*/  FMUL R4, R227, UR32 ;  /* 0x00000020e3047c20 */ /* 0x000fe20008400000 */
[----:B------:R-:W-:Y:S01]  /*de80*/  ISETP.LT.OR P6, PT, R34, 0xc2, !P1 ;  /* 0x000000c22200780c */ /* 0x000fe20004fc1670 */
[----:B------:R-:W-:Y:S01]  /*de90*/  @!P3 STG.E.U8 desc[UR20][R26.64+0xb8], R11 ;  /* 0x0000b80b1a00b986 */ /* 0x000fe2000c101114 */
[----:B---3--:R-:W-:Y:S01]  /*dea0*/  F2FP.SATFINITE.E5M2.F32.PACK_AB_MERGE_C R13, RZ, R2, RZ ;  /* 0x00000002ff0d723e */ /* 0x008fe200048060ff */
[----:B----4-:R-:W-:Y:S01]  /*deb0*/  FMUL R2, R224, UR32 ;  /* 0x00000020e0027c20 */ /* 0x010fe20008400000 */
[----:B------:R-:W-:Y:S01]  /*dec0*/  ISETP.LT.OR P3, PT, R34, 0xc1, !P0 ;  /* 0x000000c12200780c */ /* 0x000fe20004761670 */
[----:B------:R-:W3:Y:S01]  /*ded0*/  LDL.LU R224, [R1+0x20] ;  /* 0x0000200001e07983 */ /* 0x000ee20000300800 */
[----:B0-----:R-:W-:Y:S01]  /*dee0*/  F2FP.SATFINITE.E5M2.F32.PACK_AB_MERGE_C R7, RZ, R3, RZ ;  /* 0x00000003ff07723e */ /* 0x001fe200048060ff */
[----:B------:R-:W-:-:S02]  /*def0*/  FMUL R3, R226, UR32 ;  /* 0x00000020e2037c20 */ /* 0x000fc40008400000 */
[----:B------:R0:W-:Y:S01]  /*df00*/  @!P4 STG.E.U8 desc[UR20][R26.64+0xb9], R5 ;  /* 0x0000b9051a00c986 */ /* 0x0001e2000c101114 */
[----:B------:R-:W-:-:S03]  /*df10*/  ISETP.LT.OR P4, PT, R34, 0xc2, !P0 ;  /* 0x000000c22200780c */ /* 0x000fc60004781670 */
[----:B------:R-:W4:Y:S04]  /*df20*/  LDL.LU R226, [R1+0x24] ;  /* 0x0000240001e27983 */ /* 0x000f280000300800 */
[----:B------:R-:W4:Y:S04]  /*df30*/  LDL.LU R227, [R1+0x28] ;  /* 0x0000280001e37983 */ /* 0x000f280000300800 */
[----:B------:R-:W-:Y:S01]  /*df40*/  @!P5 STG.E.U8 desc[UR20][R24.64+0xc0], R9 ;  /* 0x0000c0091800d986 */ /* 0x000fe2000c101114 */
[C---:B------:R-:W-:Y:S02]  /*df50*/  ISETP.LT.OR P5, PT, R34.reuse, 0xc9, !P1 ;  /* 0x000000c92200780c */ /* 0x040fe40004fa1670 */
[----:B0-----:R-:W-:Y:S01]  /*df60*/  F2FP.SATFINITE.E5M2.F32.PACK_AB_MERGE_C R5, RZ, R0, RZ ;  /* 0x00000000ff05723e */ /* 0x001fe200048060ff */
[----:B------:R0:W-:Y:S01]  /*df70*/  @!P6 STG.E.U8 desc[UR20][R24.64+0xc1], R7 ;  /* 0x0000c1071800e986 */ /* 0x0001e2000c101114 */
[----:B------:R-:W-:-:S03]  /*df80*/  ISETP.LT.OR P6, PT, R34, 0xca, !P1 ;  /* 0x000000ca2200780c */ /* 0x000fc60004fc1670 */
[----:B------:R-:W-:Y:S01]  /*df90*/  @!P3 STG.E.U8 desc[UR20][R26.64+0xc0], R13 ;  /* 0x0000c00d1a00b986 */ /* 0x000fe2000c101114 */
[----:B------:R-:W-:-:S03]  /*dfa0*/  ISETP.LT.OR P3, PT, R34, 0xc9, !P0 ;  /* 0x000000c92200780c */ /* 0x000fc60004761670 */
[----:B------:R1:W-:Y:S01]  /*dfb0*/  @!P4 STG.E.U8 desc[UR20][R26.64+0xc1], R5 ;  /* 0x0000c1051a00c986 */ /* 0x0003e2000c101114 */
[----:B0-----:R-:W-:Y:S02]  /*dfc0*/  F2FP.SATFINITE.E5M2.F32.PACK_AB_MERGE_C R7, RZ, R2, RZ ;  /* 0x00000002ff07723e */ /* 0x001fe400048060ff */
[----:B------:R-:W-:-:S03]  /*dfd0*/  ISETP.LT.OR P4, PT, R34, 0xca, !P0 ;  /* 0x000000ca2200780c */ /* 0x000fc60004781670 */
[----:B------:R0:W-:Y:S01]  /*dfe0*/  @!P5 STG.E.U8 desc[UR20][R24.64+0xc8], R7 ;  /* 0x0000c8071800d986 */ /* 0x0001e2000c101114 */
[----:B------:R-:W-:Y:S02]  /*dff0*/  ISETP.LT.OR P5, PT, R34, 0xd1, !P1 ;  /* 0x000000d12200780c */ /* 0x000fe40004fa1670 */
[----:B------:R-:W-:Y:S02]  /*e000*/  F2FP.SATFINITE.E5M2.F32.PACK_AB_MERGE_C R9, RZ, R3, RZ ;  /* 0x00000003ff09723e */ /* 0x000fe400048060ff */
[----:B------:R-:W-:-:S03]  /*e010*/  F2FP.SATFINITE.E5M2.F32.PACK_AB_MERGE_C R11, RZ, R4, RZ ;  /* 0x00000004ff0b723e */ /* 0x000fc600048060ff */
[----:B------:R0:W-:Y:S04]  /*e020*/  @!P6 STG.E.U8 desc[UR20][R24.64+0xc9], R9 ;  /* 0x0000c9091800e986 */ /* 0x0001e8000c101114 */
[----:B------:R-:W-:Y:S01]  /*e030*/  @!P3 STG.E.U8 desc[UR20][R26.64+0xc8], R11 ;  /* 0x0000c80b1a00b986 */ /* 0x000fe2000c101114 */
[----:B--2---:R-:W-:Y:S01]  /*e040*/  FMUL R2, R220, UR32 ;  /* 0x00000020dc027c20 */ /* 0x004fe20008400000 */
[----:B------:R-:W-:Y:S02]  /*e050*/  FMUL R0, R221, UR32 ;  /* 0x00000020dd007c20 */ /* 0x000fe40008400000 */
[----:B------:R-:W2:Y:S03]  /*e060*/  LDL.LU R221, [R1+0x2c] ;  /* 0x00002c0001dd7983 */ /* 0x000ea60000300800 */
[----:B-1----:R-:W-:Y:S01]  /*e070*/  F2FP.SATFINITE.E5M2.F32.PACK_AB_MERGE_C R5, RZ, R0, RZ ;  /* 0x00000000ff05723e */ /* 0x002fe200048060ff */
[----:B------:R-:W2:Y:S01]  /*e080*/  LDL.LU R220, [R1+0x30] ;  /* 0x0000300001dc7983 */ /* 0x000ea20000300800 */
[----:B------:R-:W-:Y:S01]  /*e090*/  FMUL R0, R223, UR32 ;  /* 0x00000020df007c20 */ /* 0x000fe20008400000 */
[----:B------:R-:W-:Y:S01]  /*e0a0*/  FMUL R3, R222, UR32 ;  /* 0x00000020de037c20 */ /* 0x000fe20008400000 */
[----:B0-----:R-:W-:Y:S01]  /*e0b0*/  F2FP.SATFINITE.E5M2.F32.PACK_AB_MERGE_C R7, RZ, R2, RZ ;  /* 0x00000002ff07723e */ /* 0x001fe200048060ff */
[----:B------:R-:W2:Y:S02]  /*e0c0*/  LDL.LU R222, [R1+0x34] ;  /* 0x0000340001de7983 */ /* 0x000ea40000300800 */
[----:B------:R-:W-:-:S02]  /*e0d0*/  F2FP.SATFINITE.E5M2.F32.PACK_AB_MERGE_C R13, RZ, R0, RZ ;  /* 0x00000000ff0d723e */ /* 0x000fc400048060ff */
[----:B------:R-:W2:Y:S01]  /*e0e0*/  LDL.LU R223, [R1+0x38] ;  /* 0x0000380001df7983 */ /* 0x000ea20000300800 */
[----:B------:R-:W-:Y:S01]  /*e0f0*/  F2FP.SATFINITE.E5M2.F32.PACK_AB_MERGE_C R9, RZ, R3, RZ ;  /* 0x00000003ff09723e */ /* 0x000fe200048060ff */
[----:B------:R-:W-:Y:S02]  /*e100*/  FMUL R2, R225, UR32 ;  /* 0x00000020e1027c20 */ /* 0x000fe40008400000 */
[----:B------:R-:W2:Y:S04]  /*e110*/  LDL.LU R225, [R1+0x3c] ;  /* 0x00003c0001e17983 */ /* 0x000ea80000300800 */
[----:B------:R-:W-:Y:S01]  /*e120*/  @!P4 STG.E.U8 desc[UR20][R26.64+0xc9], R5 ;  /* 0x0000c9051a00c986 */ /* 0x000fe2000c101114 */
[----:B---3--:R-:W-:-:S03]  /*e130*/  FMUL R0, R224, UR32 ;  /* 0x00000020e0007c20 */ /* 0x008fc60008400000 */
[----:B------:R0:W-:Y:S04]  /*e140*/  @!P5 STG.E.U8 desc[UR20][R24.64+0xd0], R7 ;  /* 0x0000d0071800d986 */ /* 0x0001e8000c101114 */
[----:B------:R-:W3:Y:S01]  /*e150*/  LDL.LU R224, [R1+0x40] ;  /* 0x0000400001e07983 */ /* 0x000ee20000300800 */
[----:B----4-:R-:W-:-:S03]  /*e160*/  FMUL R3, R226, UR32 ;  /* 0x00000020e2037c20 */ /* 0x010fc60008400000 */
[----:B------:R-:W4:Y:S01]  /*e170*/  LDL.LU R226, [R1+0x44] ;  /* 0x0000440001e27983 */ /* 0x000f220000300800 */
[----:B0-----:R-:W-:Y:S01]  /*e180*/  F2FP.SATFINITE.E5M2.F32.PACK_AB_MERGE_C R7, RZ, R0, RZ ;  /* 0x00000000ff07723e */ /* 0x001fe200048060ff */
[----:B------:R-:W-:Y:S02]  /*e190*/  FMUL R0, R227, UR32 ;  /* 0x00000020e3007c20 */ /* 0x000fe40008400000 */
[----:B------:R-:W4:Y:S01]  /*e1a0*/  LDL.LU R227, [R1+0x48] ;  /* 0x0000480001e37983 */ /* 0x000f220000300800 */
[C---:B------:R-:W-:Y:S02]  /*e1b0*/  ISETP.LT.OR P6, PT, R34.reuse, 0xd2, !P1 ;  /* 0x000000d22200780c */ /* 0x040fe40004fc1670 */
[C---:B------:R-:W-:Y:S01]  /*e1c0*/  ISETP.LT.OR P4, PT, R34.reuse, 0xd2, !P0 ;  /* 0x000000d22200780c */ /* 0x040fe20004781670 */
[----:B------:R-:W4:Y:S01]  /*e1d0*/  LDL.LU R219, [R1+0x4c] ;  /* 0x00004c0001db7983 */ /* 0x000f220000300800 */
[----:B------:R-:W-:Y:S02]  /*e1e0*/  F2FP.SATFINITE.E5M2.F32.PACK_AB_MERGE_C R5, RZ, R2, RZ ;  /* 0x00000002ff05723e */ /* 0x000fe400048060ff */
[----:B------:R-:W-:-:S02]  /*e1f0*/  ISETP.LT.OR P3, PT, R34, 0xd1, !P0 ;  /* 0x000000d12200780c */ /* 0x000fc40004761670 */
[----:B------:R-:W-:Y:S02]  /*e200*/  ISETP.LT.OR P5, PT, R34, 0xd9, !P1 ;  /* 0x000000d92200780c */ /* 0x000fe40004fa1670 */
[----:B------:R-:W-:-:S03]  /*e210*/  F2FP.SATFINITE.E5M2.F32.PACK_AB_MERGE_C R11, RZ, R0, RZ ;  /* 0x00000000ff0b723e */ /* 0x000fc600048060ff */
[----:B------:R0:W-:Y:S01]  /*e220*/  @!P6 STG.E.U8 desc[UR20][R24.64+0xd1], R9 ;  /* 0x0000d1091800e986 */ /* 0x0001e2000c101114 */
[----:B------:R-:W-:-:S03]  /*e230*/  ISETP.LT.OR P6, PT, R34, 0xda, !P1 ;  /* 0x000000da2200780c */ /* 0x000fc60004fc1670 */
[----:B------:R1:W-:Y:S01]  /*e240*/  @!P4 STG.E.U8 desc[UR20][R26.64+0xd1], R5 ;  /* 0x0000d1051a00c986 */ /* 0x0003e2000c101114 */
[----:B------:R-:W-:-:S03]  /*e250*/  ISETP.LT.OR P4, PT, R34, 0xda, !P0 ;  /* 0x000000da2200780c */ /* 0x000fc60004781670 */
[----:B------:R-:W-:Y:S01]  /*e260*/  @!P3 STG.E.U8 desc[UR20][R26.64+0xd0], R13 ;  /* 0x0000d00d1a00b986 */ /* 0x000fe2000c101114 */
[----:B0-----:R-:W-:-:S03]  /*e270*/  F2FP.SATFINITE.E5M2.F32.PACK_AB_MERGE_C R9, RZ, R3, RZ ;  /* 0x00000003ff09723e */ /* 0x001fc600048060ff */
[----:B------:R0:W-:Y:S04]  /*e280*/  @!P5 STG.E.U8 desc[UR20][R24.64+0xd8], R7 ;  /* 0x0000d8071800d986 */ /* 0x0001e8000c101114 */
[----:B------:R0:W-:Y:S01]  /*e290*/  @!P6 STG.E.U8 desc[UR20][R24.64+0xd9], R9 ;  /* 0x0000d9091800e986 */ /* 0x0001e2000c101114 */
[----:B--2---:R-:W-:-:S03]  /*e2a0*/  FMUL R0, R221, UR32 ;  /* 0x00000020dd007c20 */ /* 0x004fc60008400000 */
[----:B------:R-:W2:Y:S01]  /*e2b0*/  LDL.LU R221, [R1+0x50] ;  /* 0x0000500001dd7983 */ /* 0x000ea20000300800 */
[----:B------:R-:W-:-:S03]  /*e2c0*/  FMUL R2, R220, UR32 ;  /* 0x00000020dc027c20 */ /* 0x000fc60008400000 */
[----:B------:R-:W2:Y:S01]  /*e2d0*/  LDL.LU R220, [R1+0x54] ;  /* 0x0000540001dc7983 */ /* 0x000ea20000300800 */
[----:B-1----:R-:W-:Y:S01]  /*e2e0*/  F2FP.SATFINITE.E5M2.F32.PACK_AB_MERGE_C R5, RZ, R0, RZ ;  /* 0x00000000ff05723e */ /* 0x002fe200048060ff */
[----:B------:R-:W-:Y:S02]  /*e2f0*/  FMUL R3, R222, UR32 ;  /* 0x00000020de037c20 */ /* 0x000fe40008400000 */
[----:B------:R-:W2:Y:S01]  /*e300*/  LDL.LU R222, [R1+0x58] ;  /* 0x0000580001de7983 */ /* 0x000ea20000300800 */
[----:B0-----:R-:W-:Y:S01]  /*e310*/  F2FP.SATFINITE.E5M2.F32.PACK_AB_MERGE_C R7, RZ, R2, RZ ;  /* 0x00000002ff07723e */ /* 0x001fe200048060ff */
[----:B------:R-:W-:Y:S01]  /*e320*/  FMUL R4, R223, UR32 ;  /* 0x00000020df047c20 */ /* 0x000fe20008400000 */
[----:B------:R-:W-:Y:S01]  /*e330*/  F2FP.SATFINITE.E5M2.F32.PACK_AB_MERGE_C R9, RZ, R3, RZ ;  /* 0x00000003ff09723e */ /* 0x000fe200048060ff */
[----:B------:R-:W2:Y:S01]  /*e340*/  LDL.LU R223, [R1+0x5c] ;  /* 0x00005c0001df7983 */ /* 0x000ea20000300800 */
[----:B------:R-:W-:-:S03]  /*e350*/  FMUL R0, R225, UR32 ;  /* 0x00000020e1007c20 */ /* 0x000fc60008400000 */
[----:B------:R0:W-:Y:S04]  /*e360*/  @!P4 STG.E.U8 desc[UR20][R26.64+0xd9], R5 ;  /* 0x0000d9051a00c986 */ /* 0x0001e8000c101114 */
[----:B------:R-:W2:Y:S01]  /*e370*/  LDL.LU R225, [R1+0x60] ;  /* 0x0000600001e17983 */ /* 0x000ea20000300800 */
[----:B0-----:R-:W-:Y:S01]  /*e380*/  F2FP.SATFINITE.E5M2.F32.PACK_AB_MERGE_C R5, RZ, R0, RZ ;  /* 0x00000000ff05723e */ /* 0x001fe200048060ff */
[----:B---3--:R-:W-:Y:S02]  /*e390*/  FMUL R2, R224, UR32 ;  /* 0x00000020e0027c20 */ /* 0x008fe40008400000 */
[----:B------:R-:W3:Y:S01]  /*e3a0*/  LDL.LU R224, [R1+0x64] ;  /* 0x0000640001e07983 */ /* 0x000ee20000300800 */
[----:B----4-:R-:W-:-:S03]  /*e3b0*/  FMUL R3, R226, UR32 ;  /* 0x00000020e2037c20 */ /* 0x010fc60008400000 */
[----:B------:R-:W4:Y:S01]  /*e3c0*/  LDL.LU R226, [R1+0x68] ;  /* 0x0000680001e27983 */ /* 0x000f220000300800 */
[----:B------:R-:W-:-:S03]  /*e3d0*/  FMUL R0, R227, UR32 ;  /* 0x00000020e3007c20 */ /* 0x000fc60008400000 */
[----:B------:R-:W4:Y:S01]  /*e3e0*/  LDL.LU R227, [R1+0x6c] ;  /* 0x00006c0001e37983 */ /* 0x000f220000300800 */
[C---:B------:R-:W-:Y:S02]  /*e3f0*/  ISETP.LT.OR P3, PT, R34.reuse, 0xd9, !P0 ;  /* 0x000000d92200780c */ /* 0x040fe40004761670 */
[C---:B------:R-:W-:Y:S02]  /*e400*/  ISETP.LT.OR P5, PT, R34.reuse, 0xe1, !P1 ;  /* 0x000000e12200780c */ /* 0x040fe40004fa1670 */
[C---:B------:R-:W-:Y:S02]  /*e410*/  ISETP.LT.OR P6, PT, R34.reuse, 0xe2, !P1 ;  /* 0x000000e22200780c */ /* 0x040fe40004fc1670 */
[----:B------:R-:W-:-:S07]  /*e420*/  ISETP.LT.OR P4, PT, R34, 0xe2, !P0 ;  /* 0x000000e22200780c */ /* 0x000fce0004781670 */
[----:B------:R-:W-:Y:S01]  /*e430*/  @!P3 STG.E.U8 desc[UR20][R26.64+0xd8], R11 ;  /* 0x0000d80b1a00b986 */ /* 0x000fe2000c101114 */
[----:B------:R-:W-:-:S03]  /*e440*/  ISETP.LT.OR P3, PT, R34, 0xe1, !P0 ;  /* 0x000000e12200780c */ /* 0x000fc60004761670 */
[----:B------:R0:W-:Y:S01]  /*e450*/  @!P5 STG.E.U8 desc[UR20][R24.64+0xe0], R7 ;  /* 0x0000e0071800d986 */ /* 0x0001e2000c101114 */
[----:B------:R-:W-:-:S03]  /*e460*/  ISETP.LT.OR P5, PT, R34, 0xe9, !P1 ;  /* 0x000000e92200780c */ /* 0x000fc60004fa1670 */
[----:B------:R1:W-:Y:S01]  /*e470*/  @!P6 STG.E.U8 desc[UR20][R24.64+0xe1], R9 ;  /* 0x0000e1091800e986 */ /* 0x0003e2000c101114 */
[----:B------:R-:W-:Y:S02]  /*e480*/  ISETP.LT.OR P6, PT, R34, 0xea, !P1 ;  /* 0x000000ea2200780c */ /* 0x000fe40004fc1670 */
[----:B------:R-:W-:Y:S01]  /*e490*/  F2FP.SATFINITE.E5M2.F32.PACK_AB_MERGE_C R13, RZ, R4, RZ ;  /* 0x00000004ff0d723e */ /* 0x000fe200048060ff */
[----:B------:R1:W-:Y:S01]  /*e4a0*/  @!P4 STG.E.U8 desc[UR20][R26.64+0xe1], R5 ;  /* 0x0000e1051a00c986 */ /* 0x0003e2000c101114 */
[----:B0-----:R-:W-:-:S03]  /*e4b0*/  F2FP.SATFINITE.E5M2.F32.PACK_AB_MERGE_C R7, RZ, R2, RZ ;  /* 0x00000002ff07723e */ /* 0x001fc600048060ff */
[----:B------:R-:W-:Y:S01]  /*e4c0*/  @!P3 STG.E.U8 desc[UR20][R26.64+0xe0], R13 ;  /* 0x0000e00d1a00b986 */ /* 0x000fe2000c101114 */
[----:B-1----:R-:W-:-:S03]  /*e4d0*/  F2FP.SATFINITE.E5M2.F32.PACK_AB_MERGE_C R9, RZ, R3, RZ ;  /* 0x00000003ff09723e */ /* 0x002fc600048060ff */
[----:B------:R0:W-:Y:S01]  /*e4e0*/  @!P5 STG.E.U8 desc[UR20][R24.64+0xe8], R7 ;  /* 0x0000e8071800d986 */ /* 0x0001e2000c101114 */
[C---:B------:R-:W-:Y:S02]  /*e4f0*/  ISETP.LT.OR P3, PT, R34.reuse, 0xe9, !P0 ;  /* 0x000000e92200780c */ /* 0x040fe40004761670 */
[C---:B------:R-:W-:Y:S01]  /*e500*/  ISETP.LT.OR P4, PT, R34.reuse, 0xea, !P0 ;  /* 0x000000ea2200780c */ /* 0x040fe20004781670 */
[----:B------:R1:W-:Y:S01]  /*e510*/  @!P6 STG.E.U8 desc[UR20][R24.64+0xe9], R9 ;  /* 0x0000e9091800e986 */ /* 0x0003e2000c101114 */
[C---:B------:R-:W-:Y:S01]  /*e520*/  ISETP.LT.OR P5, PT, R34.reuse, 0xf1, !P1 ;  /* 0x000000f12200780c */ /* 0x040fe20004fa1670 */
[----:B------:R-:W-:Y:S01]  /*e530*/  FMUL R2, R219, UR32 ;  /* 0x00000020db027c20 */ /* 0x000fe20008400000 */
[----:B------:R-:W-:Y:S02]  /*e540*/  ISETP.LT.OR P6, PT, R34, 0xf2, !P1 ;  /* 0x000000f22200780c */ /* 0x000fe40004fc1670 */
[----:B------:R-:W-:Y:S02]  /*e550*/  F2FP.SATFINITE.E5M2.F32.PACK_AB_MERGE_C R11, RZ, R0, RZ ;  /* 0x00000000ff0b723e */ /* 0x000fe400048060ff */
[----:B------:R-:W-:-:S03]  /*e560*/  F2FP.SATFINITE.E5M2.F32.PACK_AB_MERGE_C R5, RZ, R2, RZ ;  /* 0x00000002ff05723e */ /* 0x000fc600048060ff */
[----:B------:R-:W-:Y:S01]  /*e570*/  @!P3 STG.E.U8 desc[UR20][R26.64+0xe8], R11 ;  /* 0x0000e80b1a00b986 */ /* 0x000fe2000c101114 */
[----:B------:R-:W-:-:S03]  /*e580*/  ISETP.LT.OR P3, PT, R34, 0xf1, !P0 ;  /* 0x000000f12200780c */ /* 0x000fc60004761670 */
[----:B------:R-:W-:Y:S01]  /*e590*/  @!P4 STG.E.U8 desc[UR20][R26.64+0xe9], R5 ;  /* 0x0000e9051a00c986 */ /* 0x000fe2000c101114 */
[C---:B------:R-:W-:Y:S02]  /*e5a0*/  ISETP.LT.OR P4, PT, R34.reuse, 0xf9, !P1 ;  /* 0x000000f92200780c */ /* 0x040fe40004f81670 */
[----:B------:R-:W-:Y:S01]  /*e5b0*/  ISETP.LT.OR P1, PT, R34, 0xfa, !P1 ;  /* 0x000000fa2200780c */ /* 0x000fe20004f21670 */
[----:B--2---:R-:W-:Y:S01]  /*e5c0*/  FMUL R0, R221, UR32 ;  /* 0x00000020dd007c20 */ /* 0x004fe20008400000 */
[----:B------:R-:W-:-:S04]  /*e5d0*/  FMUL R3, R220, UR32 ;  /* 0x00000020dc037c20 */ /* 0x000fc80008400000 */
[----:B0-----:R-:W-:Y:S02]  /*e5e0*/  F2FP.SATFINITE.E5M2.F32.PACK_AB_MERGE_C R7, RZ, R0, RZ ;  /* 0x00000000ff07723e */ /* 0x001fe400048060ff */
[----:B-1----:R-:W-:Y:S01]  /*e5f0*/  F2FP.SATFINITE.E5M2.F32.PACK_AB_MERGE_C R9, RZ, R3, RZ ;  /* 0x00000003ff09723e */ /* 0x002fe200048060ff */
[----:B------:R-:W-:Y:S02]  /*e600*/  FMUL R0, R222, UR32 ;  /* 0x00000020de007c20 */ /* 0x000fe40008400000 */
[----:B------:R0:W-:Y:S01]  /*e610*/  @!P5 STG.E.U8 desc[UR20][R24.64+0xf0], R7 ;  /* 0x0000f0071800d986 */ /* 0x0001e2000c101114 */
[----:B------:R-:W-:-:S03]  /*e620*/  ISETP.LT.OR P5, PT, R34, 0xf2, !P0 ;  /* 0x000000f22200780c */ /* 0x000fc600047a1670 */
[----:B------:R1:W-:Y:S01]  /*e630*/  @!P6 STG.E.U8 desc[UR20][R24.64+0xf1], R9 ;  /* 0x0000f1091800e986 */ /* 0x0003e2000c101114 */
[C---:B------:R-:W-:Y:S02]  /*e640*/  ISETP.LT.OR P6, PT, R34.reuse, 0xf9, !P0 ;  /* 0x000000f92200780c */ /* 0x040fe400047c1670 */
[----:B------:R-:W-:Y:S01]  /*e650*/  F2FP.SATFINITE.E5M2.F32.PACK_AB_MERGE_C R13, RZ, R0, RZ ;  /* 0x00000000ff0d723e */ /* 0x000fe200048060ff */
[----:B------:R-:W-:Y:S01]  /*e660*/  FMUL R0, R223, UR32 ;  /* 0x00000020df007c20 */ /* 0x000fe20008400000 */
[----:B------:R-:W-:Y:S01]  /*e670*/  ISETP.LT.OR P0, PT, R34, 0xfa, !P0 ;  /* 0x000000fa2200780c */ /* 0x000fe20004701670 */
[----:B------:R-:W-:-:S03]  /*e680*/  FMUL R2, R225, UR32 ;  /* 0x00000020e1027c20 */ /* 0x000fc60008400000 */
[----:B0-----:R-:W-:Y:S02]  /*e690*/  F2FP.SATFINITE.E5M2.F32.PACK_AB_MERGE_C R7, RZ, R0, RZ ;  /* 0x00000000ff07723e */ /* 0x001fe400048060ff */
[----:B-1----:R-:W-:Y:S01]  /*e6a0*/  F2FP.SATFINITE.E5M2.F32.PACK_AB_MERGE_C R9, RZ, R2, RZ ;  /* 0x00000002ff09723e */ /* 0x002fe200048060ff */
[----:B---3--:R-:W-:Y:S01]  /*e6b0*/  FMUL R3, R224, UR32 ;  /* 0x00000020e0037c20 */ /* 0x008fe20008400000 */
[----:B----4-:R-:W-:Y:S01]  /*e6c0*/  FMUL R4, R226, UR32 ;  /* 0x00000020e2047c20 */ /* 0x010fe20008400000 */
[----:B------:R-:W-:-:S03]  /*e6d0*/  FMUL R5, R227, UR32 ;  /* 0x00000020e3057c20 */ /* 0x000fc60008400000 */
[----:B------:R-:W-:Y:S02]  /*e6e0*/  F2FP.SATFINITE.E5M2.F32.PACK_AB_MERGE_C R3, RZ, R3, RZ ;  /* 0x00000003ff03723e */ /* 0x000fe400048060ff */
[----:B------:R-:W-:Y:S02]  /*e6f0*/  F2FP.SATFINITE.E5M2.F32.PACK_AB_MERGE_C R11, RZ, R4, RZ ;  /* 0x00000004ff0b723e */ /* 0x000fe400048060ff */
[----:B------:R-:W-:Y:S01]  /*e700*/  F2FP.SATFINITE.E5M2.F32.PACK_AB_MERGE_C R5, RZ, R5, RZ ;  /* 0x00000005ff05723e */ /* 0x000fe200048060ff */
[----:B------:R0:W-:Y:S04]  /*e710*/  @!P3 STG.E.U8 desc[UR20][R26.64+0xf0], R13 ;  /* 0x0000f00d1a00b986 */ /* 0x0001e8000c101114 */
[----:B------:R0:W-:Y:S04]  /*e720*/  @!P5 STG.E.U8 desc[UR20][R26.64+0xf1], R7 ;  /* 0x0000f1071a00d986 */ /* 0x0001e8000c101114 */
[----:B------:R0:W-:Y:S04]  /*e730*/  @!P4 STG.E.U8 desc[UR20][R24.64+0xf8], R9 ;  /* 0x0000f8091800c986 */ /* 0x0001e8000c101114 */
[----:B------:R0:W-:Y:S04]  /*e740*/  @!P1 STG.E.U8 desc[UR20][R24.64+0xf9], R3 ;  /* 0x0000f90318009986 */ /* 0x0001e8000c101114 */
[----:B------:R0:W-:Y:S04]  /*e750*/  @!P6 STG.E.U8 desc[UR20][R26.64+0xf8], R11 ;  /* 0x0000f80b1a00e986 */ /* 0x0001e8000c101114 */
[----:B------:R0:W-:Y:S02]  /*e760*/  @!P0 STG.E.U8 desc[UR20][R26.64+0xf9], R5 ;  /* 0x0000f9051a008986 */ /* 0x0001e4000c101114 */
.L_x_293:
[----:B------:R-:W-:Y:S05]  /*e770*/  BSYNC B0 ;  /* 0x0000000000007941 */ /* 0x000fea0003800000 */
.L_x_35:
[----:B------:R-:W2:Y:S01]  /*e780*/  LDL.LU R22, [R1+0x74] ;  /* 0x0000740001167983 */ /* 0x000ea20000300800 */
[----:B0----5:R-:W-:Y:S01]  /*e790*/  IMAD.U32 R3, RZ, RZ, UR12 ;  /* 0x0000000cff037e24 */ /* 0x021fe2000f8e00ff */
[----:B------:R-:W-:Y:S02]  /*e7a0*/  ULDC.64 UR6, c[0x0][0x650] ;  /* 0x0001940000067ab9 */ /* 0x000fe40000000a00 */
[----:B------:R-:W3:Y:S01]  /*e7b0*/  LDL.LU R19, [R1+0x78] ;  /* 0x0000780001137983 */ /* 0x000ee20000300800 */
[----:B------:R-:W-:Y:S01]  /*e7c0*/  IMAD.U32 R0, RZ, RZ, UR16 ;  /* 0x00000010ff007e24 */ /* 0x000fe2000f8e00ff */
[----:B------:R0:W-:Y:S01]  /*e7d0*/  SYNCS.ARRIVE.TRANS64.A1T0 RZ, [R3+UR28], RZ ;  /* 0x000000ff03ff79a7 */ /* 0x0001e2000810001c */
[----:B------:R-:W-:Y:S02]  /*e7e0*/  IMAD.U32 R2, RZ, RZ, UR16 ;  /* 0x00000010ff027e24 */ /* 0x000fe4000f8e00ff */
[----:B------:R-:W-:Y:S02]  /*e7f0*/  IMAD.MOV.U32 R4, RZ, RZ, -0x1 ;  /* 0xffffffffff047424 */ /* 0x000fe400078e00ff */
[----:B0-----:R-:W-:Y:S01]  /*e800*/  IMAD.U32 R3, RZ, RZ, UR13 ;  /* 0x0000000dff037e24 */ /* 0x001fe2000f8e00ff */
[----:B---3--:R-:W-:-:S02]  /*e810*/  LEA R19, P0, R0, R19, 0x1 ;  /* 0x0000001300137211 */ /* 0x008fc400078008ff */
[----:B------:R-:W-:Y:S02]  /*e820*/  PRMT R0, RZ, 0x7610, R0 ;  /* 0x00007610ff007816 */ /* 0x000fe40000000000 */
[----:B--2---:R-:W-:Y:S01]  /*e830*/  LEA.HI.X R22, R2, R22, R3, 0x1, P0 ;  /* 0x0000001602167211 */ /* 0x004fe200000f0c03 */
[----:B------:R-:W-:Y:S01]  /*e840*/  IMAD.MOV.U32 R2, RZ, RZ, -0x1 ;  /* 0xffffffffff027424 */ /* 0x000fe200078e00ff */
[----:B------:R0:W-:Y:S01]  /*e850*/  STL [R1+0x78], R19 ;  /* 0x0000781301007387 */ /* 0x0001e20000100800 */
[----:B------:R-:W-:Y:S01]  /*e860*/  IMAD.MOV.U32 R3, RZ, RZ, -0x1 ;  /* 0xffffffffff037424 */ /* 0x000fe200078e00ff */
[----:B------:R-:W-:Y:S02]  /*e870*/  ISETP.GE.U32.AND P0, PT, R19, UR6, PT ;  /* 0x0000000613007c0c */ /* 0x000fe4000bf06070 */
[----:B------:R0:W-:Y:S02]  /*e880*/  STL [R1+0x74], R22 ;  /* 0x0000741601007387 */ /* 0x0001e40000100800 */
[----:B------:R-:W-:-:S02]  /*e890*/  ISETP.GE.U32.AND.EX P0, PT, R22, UR7, PT, P0 ;  /* 0x0000000716007c0c */ /* 0x000fc4000bf06100 */
[----:B------:R0:W-:Y:S04]  /*e8a0*/  STL [R1+0x7c], R4 ;  /* 0x00007c0401007387 */ /* 0x0001e80000100800 */
[----:B------:R0:W-:Y:S04]  /*e8b0*/  STL [R1+0x70], R2 ;  /* 0x0000700201007387 */ /* 0x0001e80000100800 */
[----:B------:R0:W-:Y:S03]  /*e8c0*/  STL [R1+0x80], R3 ;  /* 0x0000800301007387 */ /* 0x0001e60000100800 */
[----:B------:R-:W-:Y:S05]  /*e8d0*/  @P0 BRA `(.L_x_294) ;  /* 0x0000000400740947 */ /* 0x000fea0003800000 */
[----:B------:R-:W2:Y:S01]  /*e8e0*/  S2R R14, SR_CTAID.X ;  /* 0x00000000000e7919 */ /* 0x000ea20000002500 */
[----:B------:R-:W3:Y:S01]  /*e8f0*/  LDC.64 R8, c[0x0][0x628] ;  /* 0x00018a00ff087b82 */ /* 0x000ee20000000a00 */
[----:B------:R-:W-:Y:S01]  /*e900*/  ULDC UR6, c[0x0][0x150] ;  /* 0x0000540000067ab9 */ /* 0x000fe20000000800 */
[----:B------:R-:W-:Y:S01]  /*e910*/  IMAD.MOV.U32 R6, RZ, RZ, R19 ;  /* 0x000000ffff067224 */ /* 0x000fe200078e0013 */
[----:B------:R-:W0:Y:S01]  /*e920*/  S2R R16, SR_CTAID.Y ;  /* 0x0000000000107919 */ /* 0x000e220000002600 */
[----:B------:R-:W-:-:S04]  /*e930*/  IMAD.MOV.U32 R7, RZ, RZ, R22 ;  /* 0x000000ffff077224 */ /* 0x000fc800078e0016 */
[----:B------:R-:W0:Y:S08]  /*e940*/  LDC R17, c[0x0][0x144] ;  /* 0x00005100ff117b82 */ /* 0x000e300000000800 */
[----:B------:R-:W0:Y:S08]  /*e950*/  LDC R10, c[0x0][0x630] ;  /* 0x00018c00ff0a7b82 */ /* 0x000e300000000800 */
[----:B------:R-:W0:Y:S01]  /*e960*/  LDC.64 R12, c[0x0][0x620] ;  /* 0x00018800ff0c7b82 */ /* 0x000e220000000a00 */
[----:B---3--:R-:W-:-:S04]  /*e970*/  ISETP.NE.U32.AND P0, PT, R8, RZ, PT ;  /* 0x000000ff0800720c */ /* 0x008fc80003f05070 */
[----:B------:R-:W-:Y:S02]  /*e980*/  ISETP.NE.AND.EX P0, PT, R9, RZ, PT, P0 ;  /* 0x000000ff0900720c */ /* 0x000fe40003f05300 */
[----:B--2---:R-:W-:-:S05]  /*e990*/  I2FP.F32.U32 R0, R14 ;  /* 0x0000000e00007245 */ /* 0x004fca0000201000 */
[----:B------:R-:W-:-:S04]  /*e9a0*/  FMUL R0, R0, UR6 ;  /* 0x0000000600007c20 */ /* 0x000fc80008400000 */
[----:B------:R2:W3:Y:S02]  /*e9b0*/  F2I.U32.TRUNC.NTZ R15, R0 ;  /* 0x00000000000f7305 */ /* 0x0004e4000020f000 */
[----:B------:R-:W-:Y:S05]  /*e9c0*/  @!P0 BRA `(.L_x_295) ;  /* 0x0000000000288947 */ /* 0x000fea0003800000 */
[----:B--2---:R-:W2:Y:S02]  /*e9d0*/  LDC R0, c[0x0][0x634] ;  /* 0x00018d00ff007b82 */ /* 0x004ea40000000800 */
[----:B--2---:R-:W-:-:S05]  /*e9e0*/  IADD3 R7, P0, R19, R0, RZ ;  /* 0x0000000013077210 */ /* 0x004fca0007f1e0ff */
[----:B------:R-:W-:-:S04]  /*e9f0*/  IMAD.X R11, RZ, RZ, R22, P0 ;  /* 0x000000ffff0b7224 */ /* 0x000fc800000e0616 */
[----:B0-----:R-:W-:-:S04]  /*ea00*/  IMAD.WIDE.U32 R2, R11, R8, RZ ;  /* 0x000000080b027225 */ /* 0x001fc800078e00ff */
[----:B------:R-:W-:-:S04]  /*ea10*/  IMAD.WIDE.U32 R4, P0, R7, R9, R2 ;  /* 0x0000000907047225 */ /* 0x000fc80007800002 */
[----:B------:R-:W-:-:S04]  /*ea20*/  IMAD.WIDE.U32 R2, R7, R8, RZ ;  /* 0x0000000807027225 */ /* 0x000fc800078e00ff */
[----:B------:R-:W-:Y:S01]  /*ea30*/  IMAD.X R7, RZ, RZ, RZ, P0 ;  /* 0x000000ffff077224 */ /* 0x000fe200000e06ff */
[----:B------:R-:W-:Y:S01]  /*ea40*/  IADD3 RZ, P0, R3, R4, RZ ;  /* 0x0000000403ff7210 */ /* 0x000fe20007f1e0ff */
[----:B------:R-:W-:-:S04]  /*ea50*/  IMAD.MOV.U32 R6, RZ, RZ, R5 ;  /* 0x000000ffff067224 */ /* 0x000fc800078e0005 */
[----:B------:R-:W-:-:S08]  /*ea60*/  IMAD.WIDE.U32.X R6, R11, R9, R6, P0 ;  /* 0x000000090b067225 */ /* 0x000fd000000e0406 */
.L_x_295:
[-CC-:B0-----:R-:W-:Y:S01]  /*ea70*/  SHF.R.U64 R11, R6, R10.reuse, R7.reuse ;  /* 0x0000000a060b7219 */ /* 0x181fe20000001207 */
[----:B------:R-:W0:Y:S01]  /*ea80*/  LDC.64 R20, c[0x0][0x640] ;  /* 0x00019000ff147b82 */ /* 0x000e220000000a00 */
[----:B--2---:R-:W-:Y:S01]  /*ea90*/  SHF.R.U32.HI R0, RZ, R10, R7 ;  /* 0x0000000aff007219 */ /* 0x004fe20000011607 */
[----:B------:R-:W-:Y:S01]  /*eaa0*/  IMAD.MOV.U32 R2, RZ, RZ, R19 ;  /* 0x000000ffff027224 */ /* 0x000fe200078e0013 */
[----:B------:R-:W-:Y:S01]  /*eab0*/  IADD3 R5, P0, RZ, -R11, RZ ;  /* 0x8000000bff057210 */ /* 0x000fe20007f1e0ff */
[----:B---3--:R-:W-:Y:S01]  /*eac0*/  IMAD.MOV R15, RZ, RZ, -R15 ;  /* 0x000000ffff0f7224 */ /* 0x008fe200078e0a0f */
[----:B------:R-:W-:Y:S01]  /*ead0*/  ULDC UR6, c[0x0][0x154] ;  /* 0x0000550000067ab9 */ /* 0x000fe20000000800 */
[----:B------:R-:W-:Y:S02]  /*eae0*/  IMAD.MOV.U32 R7, RZ, RZ, 0x1 ;  /* 0x00000001ff077424 */ /* 0x000fe400078e00ff */
[----:B------:R-:W2:Y:S01]  /*eaf0*/  LDC R4, c[0x0][0x618] ;  /* 0x00018600ff047b82 */ /* 0x000ea20000000800 */
[----:B------:R-:W-:-:S02]  /*eb00*/  IMAD.X R3, RZ, RZ, ~R0, P0 ;  /* 0x000000ffff037224 */ /* 0x000fc400000e0e00 */
[----:B------:R-:W-:Y:S02]  /*eb10*/  IMAD R17, R17, R15, R14 ;  /* 0x0000000f11117224 */ /* 0x000fe400078e020e */
[-C--:B------:R-:W-:Y:S02]  /*eb20*/  IMAD R0, R3, R12.reuse, RZ ;  /* 0x0000000c03007224 */ /* 0x080fe400078e02ff */
[----:B------:R-:W-:Y:S01]  /*eb30*/  IMAD.MOV.U32 R3, RZ, RZ, R22 ;  /* 0x000000ffff037224 */ /* 0x000fe200078e0016 */
[----:B------:R-:W3:Y:S01]  /*eb40*/  LDC R6, c[0x0][0x608] ;  /* 0x00018200ff067b82 */ /* 0x000ee20000000800 */
[----:B------:R-:W-:-:S04]  /*eb50*/  IMAD.WIDE.U32 R2, R5, R12, R2 ;  /* 0x0000000c05027225 */ /* 0x000fc800078e0002 */
[----:B------:R-:W-:-:S03]  /*eb60*/  IMAD R5, R5, R13, R0 ;  /* 0x0000000d05057224 */ /* 0x000fc600078e0200 */
[----:B------:R-:W5:Y:S01]  /*eb70*/  LDC R18, c[0x0][0x658] ;  /* 0x00019600ff127b82 */ /* 0x000f620000000800 */
[----:B------:R-:W-:Y:S01]  /*eb80*/  I2FP.F32.U32 R0, R16 ;  /* 0x0000001000007245 */ /* 0x000fe20000201000 */
[----:B------:R-:W-:Y:S01]  /*eb90*/  IMAD.IADD R3, R3, 0x1, R5 ;  /* 0x0000000103037824 */ /* 0x000fe200078e0205 */
[----:B0-----:R-:W-:Y:S01]  /*eba0*/  ISETP.NE.U32.AND P0, PT, R20, RZ, PT ;  /* 0x000000ff1400720c */ /* 0x001fe20003f05070 */
[----:B------:R-:W-:Y:S02]  /*ebb0*/  IMAD.MOV.U32 R5, RZ, RZ, -0x1 ;  /* 0xffffffffff057424 */ /* 0x000fe400078e00ff */
[----:B------:R-:W-:Y:S02]  /*ebc0*/  FMUL R0, R0, UR6 ;  /* 0x0000000600007c20 */ /* 0x000fe40008400000 */
[----:B------:R-:W0:Y:S01]  /*ebd0*/  LDC R15, c[0x0][0x148] ;  /* 0x00005200ff0f7b82 */ /* 0x000e220000000800 */
[----:B--2---:R-:W-:Y:S01]  /*ebe0*/  SHF.R.U64 R10, R2, R4, R3 ;  /* 0x00000004020a7219 */ /* 0x004fe20000001203 */
[----:B------:R2:W0:Y:S01]  /*ebf0*/  F2I.U32.TRUNC.NTZ R13, R0 ;  /* 0x00000000000d7305 */ /* 0x000422000020f000 */
[----:B------:R-:W-:-:S02]  /*ec00*/  ISETP.NE.AND.EX P0, PT, R21, RZ, PT, P0 ;  /* 0x000000ff1500720c */ /* 0x000fc40003f05300 */
[----:B------:R-:W-:-:S03]  /*ec10*/  SHF.R.U32.HI R3, RZ, R4, R3 ;  /* 0x00000004ff037219 */ /* 0x000fc60000011603 */
[----:B------:R-:W0:Y:S01]  /*ec20*/  LDC R14, c[0x0][0x600] ;  /* 0x00018000ff0e7b82 */ /* 0x000e220000000800 */
[-CC-:B---3--:R-:W-:Y:S02]  /*ec30*/  SHF.R.U64 R8, R10, R6.reuse, R3.reuse ;  /* 0x000000060a087219 */ /* 0x188fe40000001203 */
[----:B------:R-:W-:-:S05]  /*ec40*/  SHF.R.U32.HI R3, RZ, R6, R3 ;  /* 0x00000006ff037219 */ /* 0x000fca0000011603 */
[----:B------:R-:W3:Y:S01]  /*ec50*/  LDC R22, c[0x0][0x648] ;  /* 0x00019200ff167b82 */ /* 0x000ee20000000800 */
[-CC-:B-----5:R-:W-:Y:S02]  /*ec60*/  SHF.R.U64 R12, R8, R18.reuse, R3.reuse ;  /* 0x00000012080c7219 */ /* 0x1a0fe40000001203 */
[-C--:B------:R-:W-:Y:S02]  /*ec70*/  SHF.L.U32 R5, R5, R18.reuse, RZ ;  /* 0x0000001205057219 */ /* 0x080fe400000006ff */
[-C--:B------:R-:W-:Y:S01]  /*ec80*/  SHF.R.U32.HI R3, RZ, R18.reuse, R3 ;  /* 0x00000012ff037219 */ /* 0x080fe20000011603 */
[----:B------:R-:W-:Y:S01]  /*ec90*/  IMAD.MOV.U32 R2, RZ, RZ, R12 ;  /* 0x000000ffff027224 */ /* 0x000fe200078e000c */
[----:B------:R-:W-:Y:S01]  /*eca0*/  SHF.L.U32 R18, R7, R18, RZ ;  /* 0x0000001207127219 */ /* 0x000fe200000006ff */
[----:B------:R-:W0:Y:S01]  /*ecb0*/  LDC R23, c[0x0][0x638] ;  /* 0x00018e00ff177b82 */ /* 0x000e220000000800 */
[----:B------:R-:W-:-:S07]  /*ecc0*/  LOP3.LUT R19, RZ, R5, RZ, 0x33, !PT ;  /* 0x00000005ff137212 */ /* 0x000fce00078e33ff */
[----:B------:R-:W0:Y:S01]  /*ecd0*/  LDC R24, c[0x0][0x610] ;  /* 0x00018400ff187b82 */ /* 0x000e220000000800 */
[----:B--2---:R-:W-:Y:S05]  /*ece0*/  @!P0 BRA `(.L_x_296) ;  /* 0x0000000000288947 */ /* 0x004fea0003800000 */
        /* <DEDUP_REMOVED lines=10> */
.L_x_296:
[----:B---3--:R-:W-:Y:S01]  /*ed90*/  SHF.R.U64 R0, R2, R22, R3 ;  /* 0x0000001602007219 */ /* 0x008fe20000001203 */
[----:B0-----:R-:W-:Y:S01]  /*eda0*/  VIADD R7, R14, 0xffffffff ;  /* 0xffffffff0e077836 */ /* 0x001fe20000000000 */
[----:B------:R-:W-:Y:S01]  /*edb0*/  LOP3.LUT R5, R8, R19, RZ, 0xc0, !PT ;  /* 0x0000001308057212 */ /* 0x000fe200078ec0ff */
[----:B------:R-:W-:Y:S02]  /*edc0*/  IMAD.MOV R13, RZ, RZ, -R13 ;  /* 0x000000ffff0d7224 */ /* 0x000fe400078e0a0d */
[----:B------:R-:W-:Y:S02]  /*edd0*/  IMAD.MOV R3, RZ, RZ, -R0 ;  /* 0x000000ffff037224 */ /* 0x000fe400078e0a00 */
[----:B------:R-:W-:Y:S01]  /*ede0*/  IMAD R2, R18, R0, R5 ;  /* 0x0000000012027224 */ /* 0x000fe200078e0205 */
[----:B------:R-:W-:Y:S01]  /*edf0*/  LOP3.LUT R5, R10, R7, RZ, 0xc0, !PT ;  /* 0x000000070a057212 */ /* 0x000fe200078ec0ff */
[----:B------:R-:W-:Y:S02]  /*ee00*/  @P2 IMAD R17, R15, R13, R16 ;  /* 0x0000000d0f112224 */ /* 0x000fe400078e0210 */
[----:B------:R-:W-:-:S02]  /*ee10*/  IMAD R0, R3, R23, R12 ;  /* 0x0000001703007224 */ /* 0x000fc400078e020c */
[----:B------:R-:W-:Y:S02]  /*ee20*/  IMAD.MOV.U32 R4, RZ, RZ, 0x1 ;  /* 0x00000001ff047424 */ /* 0x000fe400078e00ff */
[----:B------:R-:W-:Y:S02]  /*ee30*/  IMAD R2, R2, R24, R17 ;  /* 0x0000001802027224 */ /* 0x000fe400078e0211 */
[----:B------:R-:W-:Y:S01]  /*ee40*/  IMAD R3, R0, R14, R5 ;  /* 0x0000000e00037224 */ /* 0x000fe200078e0205 */
[----:B------:R-:W-:-:S04]  /*ee50*/  PRMT R0, R4, 0x7610, R0 ;  /* 0x0000761004007816 */ /* 0x000fc80000000000 */
[----:B------:R-:W-:Y:S02]  /*ee60*/  SEL R4, R3, R2, !P2 ;  /* 0x0000000203047207 */ /* 0x000fe40005000000 */
[----:B------:R-:W-:-:S03]  /*ee70*/  SEL R2, R2, R3, !P2 ;  /* 0x0000000302027207 */ /* 0x000fc60005000000 */
[----:B------:R2:W-:Y:S04]  /*ee80*/  STL [R1+0x80], R4 ;  /* 0x0000800401007387 */ /* 0x0005e80000100800 */
[----:B------:R2:W-:Y:S04]  /*ee90*/  STL [R1+0x70], R11 ;  /* 0x0000700b01007387 */ /* 0x0005e80000100800 */
[----:B------:R2:W-:Y:S02]  /*eea0*/  STL [R1+0x7c], R2 ;  /* 0x00007c0201007387 */ /* 0x0005e40000100800 */
.L_x_294:
[----:B------:R-:W-:Y:S01]  /*eeb0*/  LOP3.LUT P0, RZ, R0, 0xff, RZ, 0xc0, !PT ;  /* 0x000000ff00ff7812 */ /* 0x000fe2000780c0ff */
[----:B------:R-:W-:-:S12]  /*eec0*/  ULOP3.LUT UR27, UR27, 0x1, URZ, 0x3c, !UPT ;  /* 0x000000011b1b7892 */ /* 0x000fd8000f8e3c3f */
[----:B------:R-:W-:Y:S05]  /*eed0*/  @P0 BRA `(.L_x_297) ;  /* 0xffffff2400a80947 */ /* 0x000fea000383ffff */
[----:B------:R-:W-:Y:S05]  /*eee0*/  EXIT ;  /* 0x000000000000794d */ /* 0x000fea0003800000 */
.L_x_13:
[----:B------:R-:W-:-:S08]  /*eef0*/  ISETP.NE.AND P0, PT, RZ, UR6, PT ;  /* 0x00000006ff007c0c */ /* 0x000fd0000bf05270 */
[----:B0123--:R-:W0:-:S00]  /*ef00*/  USETMAXREG.DEALLOC.CTAPOOL 0x28 ;  /* 0x00000028000079c8 */ /* 0x00fe0000080e0500 */
[----:B------:R-:W-:Y:S05]  /*ef10*/  @P0 EXIT ;  /* 0x000000000000094d */ /* 0x000fea0003800000 */
[----:B0-----:R-:W-:Y:S01]  /*ef20*/  LOP3.LUT P0, RZ, R0, 0xff, RZ, 0xc0, !PT ;  /* 0x000000ff00ff7812 */ /* 0x001fe2000780c0ff */
[----:B------:R-:W-:Y:S02]  /*ef30*/  IMAD.MOV.U32 R0, RZ, RZ, 0x1 ;  /* 0x00000001ff007424 */ /* 0x000fe400078e00ff */
[----:B------:R-:W-:-:S10]  /*ef40*/  IMAD.MOV.U32 R8, RZ, RZ, RZ ;  /* 0x000000ffff087224 */ /* 0x000fd400078e00ff */
[----:B------:R-:W-:Y:S05]  /*ef50*/  @!P0 BRA `(.L_x_298) ;  /* 0x0000000c00408947 */ /* 0x000fea0003800000 */
[----:B------:R-:W-:Y:S01]  /*ef60*/  LOP3.LUT P0, RZ, R3, 0x1f, RZ, 0xc0, !PT ;  /* 0x0000001f03ff7812 */ /* 0x000fe2000780c0ff */
[----:B------:R-:W-:Y:S01]  /*ef70*/  ULDC UR5, c[0x0][0x658] ;  /* 0x0001960000057ab9 */ /* 0x000fe20000000800 */
[----:B------:R-:W-:Y:S01]  /*ef80*/  UMOV UR6, 0xffffffff ;  /* 0xffffffff00067882 */ /* 0x000fe20000000000 */
[----:B------:R-:W-:Y:S01]  /*ef90*/  BSSY B0, `(.L_x_298) ;  /* 0x00000cc000007945 */ /* 0x000fe20003800000 */
[----:B------:R-:W-:Y:S01]  /*efa0*/  USHF.L.U32 UR6, UR6, UR5, URZ ;  /* 0x0000000506067299 */ /* 0x000fe2000800063f */
[C---:B------:R-:W-:Y:S01]  /*efb0*/  ISETP.NE.AND P3, PT, R2.reuse, RZ, PT ;  /* 0x000000ff0200720c */ /* 0x040fe20003f65270 */
[----:B------:R-:W-:Y:S01]  /*efc0*/  IMAD.MOV.U32 R9, RZ, RZ, 0x1 ;  /* 0x00000001ff097424 */ /* 0x000fe200078e00ff */
[----:B------:R-:W-:Y:S01]  /*efd0*/  ISETP.NE.OR P0, PT, R2, RZ, !P0 ;  /* 0x000000ff0200720c */ /* 0x000fe20004705670 */
[----:B------:R-:W-:Y:S01]  /*efe0*/  IMAD.MOV.U32 R0, RZ, RZ, 0x1 ;  /* 0x00000001ff007424 */ /* 0x000fe200078e00ff */
[----:B------:R-:W-:Y:S01]  /*eff0*/  ULDC UR4, c[0x0][0x600] ;  /* 0x0001800000047ab9 */ /* 0x000fe20000000800 */
[----:B------:R-:W-:Y:S01]  /*f000*/  IMAD.MOV.U32 R8, RZ, RZ, RZ ;  /* 0x000000ffff087224 */ /* 0x000fe200078e00ff */
[----:B------:R-:W-:Y:S01]  /*f010*/  UMOV UR7, 0x1 ;  /* 0x0000000100077882 */ /* 0x000fe20000000000 */
[----:B------:R-:W-:-:S02]  /*f020*/  UIADD3 UR26, UR14, 0x1, URZ ;  /* 0x000000010e1a7890 */ /* 0x000fc4000fffe03f */
[----:B------:R-:W-:Y:S02]  /*f030*/  ULOP3.LUT UR27, UR15, 0x2, URZ, 0xfc, !UPT ;  /* 0x000000020f1b7892 */ /* 0x000fe4000f8efc3f */
[----:B------:R-:W-:Y:S02]  /*f040*/  UIADD3 UR20, UR4, -0x1, URZ ;  /* 0xffffffff04147890 */ /* 0x000fe4000fffe03f */
[----:B------:R-:W-:Y:S02]  /*f050*/  USHF.L.U32 UR22, UR7, UR5, URZ ;  /* 0x0000000507167299 */ /* 0x000fe4000800063f */
[----:B------:R-:W-:Y:S01]  /*f060*/  ULOP3.LUT UR21, URZ, UR6, URZ, 0x33, !UPT ;  /* 0x000000063f157292 */ /* 0x000fe2000f8e333f */
[----:B------:R-:W-:-:S11]  /*f070*/  ULDC.64 UR24, c[0x0][0x198] ;  /* 0x0000660000187ab9 */ /* 0x000fd60000000a00 */
.L_x_310:
[----:B------:R-:W-:-:S03]  /*f080*/  UMOV UR4, 0xffffffff ;  /* 0xffffffff00047882 */ /* 0x000fc60000000000 */
[----:B01----:R-:W-:Y:S05]  /*f090*/  BRA.DIV UR4, `(.L_x_299) ;  /* 0x0000001204407947 */ /* 0x003fea000b800000 */
[----:B------:R-:W-:-:S13]  /*f0a0*/  ELECT P1, URZ, PT ;  /* 0x00000000003f782f */ /* 0x000fda0003820000 */
.L_x_324:
[----:B------:R-:W0:Y:S01]  /*f0b0*/  LDC R2, c[0x0][0x28c] ;  /* 0x0000a300ff027b82 */ /* 0x000e220000000800 */
[----:B------:R-:W-:Y:S01]  /*f0c0*/  BSSY B1, `(.L_x_300) ;  /* 0x000003b000017945 */ /* 0x000fe20003800000 */
[----:B0-----:R-:W-:-:S13]  /*f0d0*/  ISETP.LT.OR P1, PT, R2, 0x1, !P1 ;  /* 0x000000010200780c */ /* 0x001fda0004f21670 */
[----:B------:R-:W-:Y:S05]  /*f0e0*/  @P1 BRA `(.L_x_301) ;  /* 0x0000000000e01947 */ /* 0x000fea0003800000 */
[----:B------:R-:W2:Y:S04]  /*f0f0*/  LDL.LU R4, [R1+0x80] ;  /* 0x0000800001047983 */ /* 0x000ea80000300800 */
[----:B------:R-:W3:Y:S01]  /*f100*/  LDL.LU R3, [R1+0x7c] ;  /* 0x00007c0001037983 */ /* 0x000ee20000300800 */
[----:B------:R-:W-:Y:S02]  /*f110*/  IMAD.MOV.U32 R12, RZ, RZ, RZ ;  /* 0x000000ffff0c7224 */ /* 0x000fe400078e00ff */
[----:B------:R-:W-:Y:S02]  /*f120*/  IMAD.U32 R13, RZ, RZ, UR26 ;  /* 0x0000001aff0d7e24 */ /* 0x000fe4000f8e00ff */
[----:B------:R-:W-:Y:S02]  /*f130*/  IMAD.MOV.U32 R2, RZ, RZ, R0 ;  /* 0x000000ffff027224 */ /* 0x000fe400078e0000 */
[----:B--2---:R-:W-:-:S02]  /*f140*/  IMAD.SHL.U32 R6, R4, 0x100, RZ ;  /* 0x0000010004067824 */ /* 0x004fc400078e00ff */
[----:B---3--:R-:W-:Y:S02]  /*f150*/  IMAD.SHL.U32 R7, R3, 0x40, RZ ;  /* 0x0000004003077824 */ /* 0x008fe400078e00ff */
[----:B------:R-:W-:-:S07]  /*f160*/  IMAD.MOV.U32 R3, RZ, RZ, R8 ;  /* 0x000000ffff037224 */ /* 0x000fce00078e0008 */
.L_x_305:
[----:B------:R-:W0:Y:S01]  /*f170*/  S2R R5, SR_CgaCtaId ;  /* 0x0000000000057919 */ /* 0x000e220000008800 */
[----:B------:R-:W-:-:S04]  /*f180*/  MOV R4, 0x400 ;  /* 0x0000040000047802 */ /* 0x000fc80000000f00 */
[----:B0-----:R-:W-:Y:S02]  /*f190*/  LEA R10, R5, R4, 0x18 ;  /* 0x00000004050a7211 */ /* 0x001fe400078ec0ff */
[----:B------:R-:W-:Y:S01]  /*f1a0*/  SHF.L.U32 R4, R2, 0x1f, RZ ;  /* 0x0000001f02047819 */ /* 0x000fe200000006ff */
[----:B------:R-:W0:Y:S02]  /*f1b0*/  @!P3 LDC R5, c[0x0][0x500] ;  /* 0x00014000ff05bb82 */ /* 0x000e240000000800 */
[----:B------:R-:W-:-:S04]  /*f1c0*/  IMAD R11, R3, 0x8, R10 ;  /* 0x00000008030b7824 */ /* 0x000fc800078e020a */
[----:B------:R-:W1:Y:S02]  /*f1d0*/  SYNCS.PHASECHK.TRANS64.TRYWAIT P1, [R11+URZ+0x28], R4 ;  /* 0x000028040b0075a7 */ /* 0x000e64000802017f */
[----:B-1----:R-:W-:Y:S05]  /*f1e0*/  @!P1 BRA `(.L_x_302) ;  /* 0x00000010000c9947 */ /* 0x002fea0003800000 */
.L_x_325:
[----:B------:R-:W-:Y:S01]  /*f1f0*/  UPRMT UR4, UR27, 0x9910, URZ ;  /* 0x000099101b047896 */ /* 0x000fe2000800003f */
[----:B0-----:R0:W-:Y:S03]  /*f200*/  @!P3 SYNCS.ARRIVE.TRANS64 RZ, [R11+URZ], R5 ;  /* 0x000000050bffb9a7 */ /* 0x0011e6000800003f */
[----:B------:R-:W-:-:S06]  /*f210*/  UISETP.NE.AND UP0, UPT, UR4, 0x2, UPT ;  /* 0x000000020400788c */ /* 0x000fcc000bf05270 */
[----:B------:R-:W-:-:S13]  /*f220*/  PLOP3.LUT P1, PT, PT, PT, UP0, 0x80, 0x0 ;  /* 0x000000000000781c */ /* 0x000fda0003f2f008 */
[----:B0-----:R-:W-:Y:S05]  /*f230*/  @P1 BRA `(.L_x_303) ;  /* 0x0000000000041947 */ /* 0x001fea0003800000 */
[----:B------:R-:W-:Y:S01]  /*f240*/  BPT.TRAP 0x1 ;  /* 0x000000040000795c */ /* 0x000fe20000300000 */
.L_x_303:
[----:B------:R-:W-:Y:S05]  /*f250*/  @P0 BRA `(.L_x_304) ;  /* 0x0000000000040947 */ /* 0x000fea0003800000 */
[----:B------:R-:W-:Y:S01]  /*f260*/  BPT.TRAP 0x1 ;  /* 0x000000040000795c */ /* 0x000fe20000300000 */
.L_x_304:
[----:B------:R-:W2:Y:S01]  /*f270*/  LDL R5, [R1+0x70] ;  /* 0x0000700001057983 */ /* 0x000ea20000100800 */
[--C-:B-1----:R-:W-:Y:S01]  /*f280*/  IMAD R4, R3, 0x2000, R10.reuse ;  /* 0x0000200003047824 */ /* 0x102fe200078e020a */
[----:B------:R-:W-:Y:S01]  /*f290*/  R2UR UR9, R11 ;  /* 0x000000000b0972ca */ /* 0x000fe200000e0000 */
[----:B------:R-:W-:Y:S01]  /*f2a0*/  IMAD R10, R3, 0x8000, R10 ;  /* 0x00008000030a7824 */ /* 0x000fe200078e020a */
[----:B------:R-:W-:Y:S01]  /*f2b0*/  UIADD3 UR4, UP0, UR24, 0xf0, URZ ;  /* 0x000000f018047890 */ /* 0x000fe2000ff1e03f */
[----:B------:R-:W-:Y:S01]  /*f2c0*/  VIADD R13, R13, 0xffffffff ;  /* 0xffffffff0d0d7836 */ /* 0x000fe20000000000 */
[----:B------:R-:W-:Y:S01]  /*f2d0*/  R2UR UR5, R4 ;  /* 0x00000000040572ca */ /* 0x000fe200000e0000 */
[----:B------:R-:W-:Y:S01]  /*f2e0*/  UIADD3 UR28, UP1, UR24, 0x1f0, URZ ;  /* 0x000001f0181c7890 */ /* 0x000fe2000ff3e03f */
[----:B------:R-:W-:Y:S01]  /*f2f0*/  R2UR UR8, R10 ;  /* 0x000000000a0872ca */ /* 0x000fe200000e0000 */
[----:B------:R-:W-:Y:S01]  /*f300*/  VIADD R3, R3, 0x1 ;  /* 0x0000000103037836 */ /* 0x000fe20000000000 */
[----:B------:R-:W-:Y:S01]  /*f310*/  R2UR UR11, R7 ;  /* 0x00000000070b72ca */ /* 0x000fe200000e0000 */
[----:B------:R-:W-:Y:S01]  /*f320*/  UIADD3.X UR29, URZ, UR25, URZ, UP1, !UPT ;  /* 0x000000193f1d7290 */ /* 0x000fe20008ffe43f */
[----:B------:R-:W-:Y:S01]  /*f330*/  R2UR UR10, R12 ;  /* 0x000000000c0a72ca */ /* 0x000fe200000e0000 */
[----:B------:R-:W-:Y:S01]  /*f340*/  UMOV UR6, 0x0 ;  /* 0x0000000000067882 */ /* 0x000fe20000000000 */
[----:B------:R-:W-:Y:S01]  /*f350*/  R2UR UR23, R6 ;  /* 0x00000000061772ca */ /* 0x000fe200000e0000 */
[----:B------:R-:W-:Y:S01]  /*f360*/  UMOV UR7, 0x10000000 ;  /* 0x1000000000077882 */ /* 0x000fe20000000000 */
[----:B------:R-:W-:Y:S01]  /*f370*/  ISETP.GT.AND P4, PT, R13, 0x1, PT ;  /* 0x000000010d00780c */ /* 0x000fe20003f84270 */
[----:B------:R-:W-:Y:S01]  /*f380*/  VIADD R12, R12, 0x80 ;  /* 0x000000800c0c7836 */ /* 0x000fe20000000000 */
[----:B------:R-:W-:Y:S01]  /*f390*/  ISETP.NE.AND P1, PT, R3, 0x5, PT ;  /* 0x000000050300780c */ /* 0x000fe20003f25270 */
[----:B------:R-:W-:-:S02]  /*f3a0*/  UIADD3 UR18, UR5, 0x180, URZ ;  /* 0x0000018005127890 */ /* 0x000fc4000fffe03f */
[----:B------:R-:W-:Y:S01]  /*f3b0*/  UIADD3.X UR5, URZ, UR25, URZ, UP0, !UPT ;  /* 0x000000193f057290 */ /* 0x000fe200087fe43f */
[----:B------:R-:W-:Y:S01]  /*f3c0*/  SEL R3, R3, RZ, P1 ;  /* 0x000000ff03037207 */ /* 0x000fe20000800000 */
[----:B------:R-:W-:-:S03]  /*f3d0*/  UIADD3 UR19, UR8, 0xa180, URZ ;  /* 0x0000a18008137890 */ /* 0x000fc6000fffe03f */
[----:B------:R-:W-:Y:S01]  /*f3e0*/  UMOV UR8, UR18 ;  /* 0x0000001200087c82 */ /* 0x000fe20008000000 */
[----:B--2---:R-:W-:Y:S02]  /*f3f0*/  R2UR UR12, R5 ;  /* 0x00000000050c72ca */ /* 0x004fe400000e0000 */
[----:B------:R-:W-:-:S04]  /*f400*/  SEL R5, RZ, 0x1, P1 ;  /* 0x00000001ff057807 */ /* 0x000fc80000800000 */
[----:B------:R-:W-:-:S07]  /*f410*/  LOP3.LUT R2, R2, R5, RZ, 0x3c, !PT ;  /* 0x0000000502027212 */ /* 0x000fce00078e3cff */
[----:B------:R0:W-:Y:S02]  /*f420*/  UTMALDG.3D [UR8], [UR4], desc[UR6] ;  /* 0x00000608040075b4 */ /* 0x0001e40008011000 */
[----:B0-----:R-:W-:Y:S01]  /*f430*/  UMOV UR8, UR19 ;  /* 0x0000001300087c82 */ /* 0x001fe20008000000 */
[----:B------:R-:W-:Y:S02]  /*f440*/  UMOV UR11, UR23 ;  /* 0x00000017000b7c82 */ /* 0x000fe40008000000 */
[----:B------:R0:W-:Y:S02]  /*f450*/  UTMALDG.3D [UR8], [UR28], desc[UR6] ;  /* 0x000006081c0075b4 */ /* 0x0001e40008011000 */
[----:B0-----:R-:W-:Y:S05]  /*f460*/  @P4 BRA `(.L_x_305) ;  /* 0xfffffffc00404947 */ /* 0x001fea000383ffff */
.L_x_301:
[----:B------:R-:W-:Y:S05]  /*f470*/  BSYNC B1 ;  /* 0x0000000000017941 */ /* 0x000fea0003800000 */
.L_x_300:
[----:B------:R-:W2:Y:S01]  /*f480*/  LDL.LU R15, [R1+0x74] ;  /* 0x00007400010f7983 */ /* 0x000ea20000300800 */
[----:B------:R-:W-:Y:S01]  /*f490*/  LOP3.LUT P5, RZ, R9, 0xff, RZ, 0xc0, !PT ;  /* 0x000000ff09ff7812 */ /* 0x000fe200078ac0ff */
[----:B------:R-:W-:Y:S01]  /*f4a0*/  VIADD R8, R8, UR14 ;  /* 0x0000000e08087c36 */ /* 0x000fe20008000000 */
[----:B------:R-:W-:Y:S01]  /*f4b0*/  UISETP.GE.U32.AND UP0, UPT, UR14, 0x5, UPT ;  /* 0x000000050e00788c */ /* 0x000fe2000bf06070 */
[----:B------:R-:W3:Y:S01]  /*f4c0*/  LDL.LU R14, [R1+0x78] ;  /* 0x00007800010e7983 */ /* 0x000ee20000300800 */
[----:B------:R-:W-:Y:S01]  /*f4d0*/  IMAD.U32 R5, RZ, RZ, UR14 ;  /* 0x0000000eff057e24 */ /* 0x000fe2000f8e00ff */
[----:B------:R-:W-:Y:S01]  /*f4e0*/  ULDC.64 UR4, c[0x0][0x650] ;  /* 0x0001940000047ab9 */ /* 0x000fe20000000a00 */
[----:B------:R-:W-:Y:S01]  /*f4f0*/  ISETP.GT.U32.AND P1, PT, R8, 0x4, PT ;  /* 0x000000040800780c */ /* 0x000fe20003f24070 */
[----:B------:R-:W-:Y:S01]  /*f500*/  BSSY B1, `(.L_x_306) ;  /* 0x0000072000017945 */ /* 0x000fe20003800000 */
[----:B------:R-:W-:Y:S02]  /*f510*/  PLOP3.LUT P4, PT, PT, PT, UP0, 0x80, 0x0 ;  /* 0x000000000000781c */ /* 0x000fe40003f8f008 */
[----:B------:R-:W-:-:S02]  /*f520*/  ISETP.LT.U32.AND P1, PT, R5, 0x5, P1 ;  /* 0x000000050500780c */ /* 0x000fc40000f21070 */
[----:B------:R-:W-:Y:S01]  /*f530*/  PRMT R9, RZ, 0x7610, R9 ;  /* 0x00007610ff097816 */ /* 0x000fe20000000009 */
[----:B------:R-:W0:Y:S01]  /*f540*/  @P5 S2R R3, SR_CgaCtaId ;  /* 0x0000000000035919 */ /* 0x000e220000008800 */
[----:B------:R-:W-:-:S04]  /*f550*/  @P5 MOV R2, 0x400 ;  /* 0x0000040000025802 */ /* 0x000fc80000000f00 */
[----:B0-----:R-:W-:Y:S01]  /*f560*/  @P5 LEA R4, R3, R2, 0x18 ;  /* 0x0000000203045211 */ /* 0x001fe200078ec0ff */
[----:B------:R-:W-:-:S03]  /*f570*/  IMAD.WIDE.U32 R2, R8, -0x33333333, RZ ;  /* 0xcccccccd08027825 */ /* 0x000fc600078e00ff */
[----:B------:R0:W-:Y:S02]  /*f580*/  @P5 SYNCS.ARRIVE.TRANS64.A1T0 RZ, [R4+URZ+0x88], RZ ;  /* 0x000088ff04ff59a7 */ /* 0x0001e4000810003f */
[----:B------:R-:W-:Y:S02]  /*f590*/  SHF.R.U32.HI R5, RZ, 0x2, R3 ;  /* 0x00000002ff057819 */ /* 0x000fe40000011603 */
[----:B------:R-:W-:Y:S02]  /*f5a0*/  SEL R3, RZ, 0x1, !P1 ;  /* 0x00000001ff037807 */ /* 0x000fe40004800000 */
[----:B------:R-:W-:Y:S01]  /*f5b0*/  PRMT R2, RZ, 0x7610, R2 ;  /* 0x00007610ff027816 */ /* 0x000fe20000000002 */
[----:B------:R-:W-:Y:S01]  /*f5c0*/  IMAD R8, R5, -0x5, R8 ;  /* 0xfffffffb05087824 */ /* 0x000fe200078e0208 */
[----:B------:R-:W-:Y:S01]  /*f5d0*/  LOP3.LUT R0, R0, R3, RZ, 0x3c, !PT ;  /* 0x0000000300007212 */ /* 0x000fe200078e3cff */
[----:B0-----:R-:W-:Y:S02]  /*f5e0*/  IMAD.MOV.U32 R4, RZ, RZ, -0x1 ;  /* 0xffffffffff047424 */ /* 0x001fe400078e00ff */
[----:B------:R-:W-:Y:S01]  /*f5f0*/  IMAD.MOV.U32 R3, RZ, RZ, -0x1 ;  /* 0xffffffffff037424 */ /* 0x000fe200078e00ff */
[----:B------:R-:W-:Y:S01]  /*f600*/  @P4 LOP3.LUT R0, R0, 0x1, R5, 0x78, !PT ;  /* 0x0000000100004812 */ /* 0x000fe200078e7805 */
[----:B------:R-:W-:Y:S01]  /*f610*/  IMAD.MOV.U32 R5, RZ, RZ, -0x1 ;  /* 0xffffffffff057424 */ /* 0x000fe200078e00ff */
[----:B---3--:R-:W-:-:S04]  /*f620*/  IADD3 R14, P5, R14, UR16, RZ ;  /* 0x000000100e0e7c10 */ /* 0x008fc8000ffbe0ff */
[----:B--2---:R-:W-:Y:S01]  /*f630*/  IADD3.X R15, R15, UR13, RZ, P5, !PT ;  /* 0x0000000d0f0f7c10 */ /* 0x004fe2000affe4ff */
[----:B------:R0:W-:Y:S01]  /*f640*/  STL [R1+0x78], R14 ;  /* 0x0000780e01007387 */ /* 0x0001e20000100800 */
[----:B------:R-:W-:-:S03]  /*f650*/  ISETP.GE.U32.AND P1, PT, R14, UR4, PT ;  /* 0x000000040e007c0c */ /* 0x000fc6000bf26070 */
[----:B------:R0:W-:Y:S01]  /*f660*/  STL [R1+0x74], R15 ;  /* 0x0000740f01007387 */ /* 0x0001e20000100800 */
[----:B------:R-:W-:-:S03]  /*f670*/  ISETP.GE.U32.AND.EX P1, PT, R15, UR5, PT, P1 ;  /* 0x000000050f007c0c */ /* 0x000fc6000bf26110 */
[----:B------:R0:W-:Y:S04]  /*f680*/  STL [R1+0x7c], R5 ;  /* 0x00007c0501007387 */ /* 0x0001e80000100800 */
[----:B------:R0:W-:Y:S04]  /*f690*/  STL [R1+0x80], R4 ;  /* 0x0000800401007387 */ /* 0x0001e80000100800 */
[----:B------:R0:W-:Y:S02]  /*f6a0*/  STL [R1+0x70], R3 ;  /* 0x0000700301007387 */ /* 0x0001e40000100800 */
[----:B------:R-:W-:Y:S05]  /*f6b0*/  @P1 BRA `(.L_x_307) ;  /* 0x0000000400581947 */ /* 0x000fea0003800000 */
[----:B------:R-:W-:Y:S01]  /*f6c0*/  ULDC.64 UR4, c[0x0][0x628] ;  /* 0x00018a0000047ab9 */ /* 0x000fe20000000a00 */
[----:B------:R-:W1:Y:S01]  /*f6d0*/  S2R R12, SR_CTAID.X ;  /* 0x00000000000c7919 */ /* 0x000e620000002500 */
[----:B------:R-:W-:Y:S01]  /*f6e0*/  ISETP.NE.U32.AND P1, PT, RZ, UR4, PT ;  /* 0x00000004ff007c0c */ /* 0x000fe2000bf25070 */
[----:B------:R-:W-:Y:S01]  /*f6f0*/  ULDC UR7, c[0x0][0x630] ;  /* 0x00018c0000077ab9 */ /* 0x000fe20000000800 */
[----:B------:R-:W-:Y:S01]  /*f700*/  IMAD.MOV.U32 R2, RZ, RZ, R14 ;  /* 0x000000ffff027224 */ /* 0x000fe200078e000e */
[----:B------:R-:W2:Y:S01]  /*f710*/  S2R R10, SR_CTAID.Y ;  /* 0x00000000000a7919 */ /* 0x000ea20000002600 */
[----:B------:R-:W-:Y:S01]  /*f720*/  ISETP.NE.AND.EX P1, PT, RZ, UR5, PT, P1 ;  /* 0x00000005ff007c0c */ /* 0x000fe2000bf25310 */
[----:B0-----:R-:W-:-:S12]  /*f730*/  IMAD.MOV.U32 R3, RZ, RZ, R15 ;  /* 0x000000ffff037224 */ /* 0x001fd800078e000f */
[----:B------:R-:W-:Y:S05]  /*f740*/  @!P1 BRA `(.L_x_308) ;  /* 0x0000000000289947 */ /* 0x000fea0003800000 */
[----:B------:R-:W-:Y:S02]  /*f750*/  ULDC UR6, c[0x0][0x634] ;  /* 0x00018d0000067ab9 */ /* 0x000fe40000000800 */
[----:B------:R-:W-:-:S05]  /*f760*/  IADD3 R7, P1, R14, UR6, RZ ;  /* 0x000000060e077c10 */ /* 0x000fca000ff3e0ff */
[----:B------:R-:W-:-:S04]  /*f770*/  IMAD.X R11, RZ, RZ, R15, P1 ;  /* 0x000000ffff0b7224 */ /* 0x000fc800008e060f */
[----:B------:R-:W-:-:S04]  /*f780*/  IMAD.WIDE.U32 R4, R11, UR4, RZ ;  /* 0x000000040b047c25 */ /* 0x000fc8000f8e00ff */
[----:B------:R-:W-:-:S04]  /*f790*/  IMAD.WIDE.U32 R4, P1, R7, UR5, R4 ;  /* 0x0000000507047c25 */ /* 0x000fc8000f820004 */
[----:B------:R-:W-:-:S04]  /*f7a0*/  IMAD.WIDE.U32 R6, R7, UR4, RZ ;  /* 0x0000000407067c25 */ /* 0x000fc8000f8e00ff */
[----:B------:R-:W-:Y:S01]  /*f7b0*/  IMAD.X R3, RZ, RZ, RZ, P1 ;  /* 0x000000ffff037224 */ /* 0x000fe200008e06ff */
[----:B------:R-:W-:Y:S01]  /*f7c0*/  IADD3 RZ, P1, R7, R4, RZ ;  /* 0x0000000407ff7210 */ /* 0x000fe20007f3e0ff */
[----:B------:R-:W-:-:S04]  /*f7d0*/  IMAD.MOV.U32 R2, RZ, RZ, R5 ;  /* 0x000000ffff027224 */ /* 0x000fc800078e0005 */
[----:B------:R-:W-:-:S08]  /*f7e0*/  IMAD.WIDE.U32.X R2, R11, UR5, R2, P1 ;  /* 0x000000050b027c25 */ /* 0x000fd000088e0402 */
.L_x_308:
[--C-:B------:R-:W-:Y:S01]  /*f7f0*/  SHF.R.U64 R11, R2, UR7, R3.reuse ;  /* 0x00000007020b7c19 */ /* 0x100fe20008001203 */
[----:B------:R-:W-:Y:S01]  /*f800*/  ULDC.64 UR4, c[0x0][0x620] ;  /* 0x0001880000047ab9 */ /* 0x000fe20000000a00 */
[----:B------:R-:W-:Y:S01]  /*f810*/  SHF.R.U32.HI R2, RZ, UR7, R3 ;  /* 0x00000007ff027c19 */ /* 0x000fe20008011603 */
[----:B------:R-:W-:Y:S01]  /*f820*/  IMAD.MOV.U32 R3, RZ, RZ, R15 ;  /* 0x000000ffff037224 */ /* 0x000fe200078e000f */
[----:B------:R-:W-:Y:S01]  /*f830*/  IADD3 R5, P1, RZ, -R11, RZ ;  /* 0x8000000bff057210 */ /* 0x000fe20007f3e0ff */
[----:B------:R-:W0:Y:S01]  /*f840*/  LDC R7, c[0x0][0x144] ;  /* 0x00005100ff077b82 */ /* 0x000e220000000800 */
[----:B-1----:R-:W-:Y:S01]  /*f850*/  I2FP.F32.U32 R6, R12 ;  /* 0x0000000c00067245 */ /* 0x002fe20000201000 */
[----:B------:R-:W-:Y:S01]  /*f860*/  ULDC.64 UR8, c[0x0][0x640] ;  /* 0x0001900000087ab9 */ /* 0x000fe20000000a00 */
[----:B------:R-:W-:Y:S01]  /*f870*/  ULDC UR6, c[0x0][0x608] ;  /* 0x0001820000067ab9 */ /* 0x000fe20000000800 */
[----:B------:R-:W-:Y:S01]  /*f880*/  IMAD.X R2, RZ, RZ, ~R2, P1 ;  /* 0x000000ffff027224 */ /* 0x000fe200008e0e02 */
[----:B------:R-:W-:-:S03]  /*f890*/  ISETP.NE.U32.AND P1, PT, RZ, UR8, PT ;  /* 0x00000008ff007c0c */ /* 0x000fc6000bf25070 */
[----:B------:R-:W-:Y:S01]  /*f8a0*/  IMAD R4, R2, UR4, RZ ;  /* 0x0000000402047c24 */ /* 0x000fe2000f8e02ff */
[----:B------:R-:W1:Y:S01]  /*f8b0*/  LDC R15, c[0x0][0x148] ;  /* 0x00005200ff0f7b82 */ /* 0x000e620000000800 */
[----:B------:R-:W-:Y:S01]  /*f8c0*/  IMAD.MOV.U32 R2, RZ, RZ, R14 ;  /* 0x000000ffff027224 */ /* 0x000fe200078e000e */
[----:B------:R-:W-:-:S03]  /*f8d0*/  ISETP.NE.AND.EX P1, PT, RZ, UR9, PT, P1 ;  /* 0x00000009ff007c0c */ /* 0x000fc6000bf25310 */
[----:B------:R-:W-:Y:S01]  /*f8e0*/  IMAD.WIDE.U32 R2, R5, UR4, R2 ;  /* 0x0000000405027c25 */ /* 0x000fe2000f8e0002 */
[----:B------:R-:W-:-:S03]  /*f8f0*/  ULDC UR4, c[0x0][0x150] ;  /* 0x0000540000047ab9 */ /* 0x000fc60000000800 */
[----:B------:R-:W-:Y:S01]  /*f900*/  FMUL R6, R6, UR4 ;  /* 0x0000000406067c20 */ /* 0x000fe20008400000 */
[----:B------:R-:W-:Y:S01]  /*f910*/  IMAD R5, R5, UR5, R4 ;  /* 0x0000000505057c24 */ /* 0x000fe2000f8e0204 */
[----:B------:R-:W-:Y:S01]  /*f920*/  ULDC UR4, c[0x0][0x618] ;  /* 0x0001860000047ab9 */ /* 0x000fe20000000800 */
[----:B------:R-:W-:Y:S02]  /*f930*/  ULDC UR5, c[0x0][0x154] ;  /* 0x0000550000057ab9 */ /* 0x000fe40000000800 */
[----:B------:R-:W-:Y:S01]  /*f940*/  IMAD.IADD R3, R3, 0x1, R5 ;  /* 0x0000000103037824 */ /* 0x000fe200078e0205 */
[----:B------:R-:W3:Y:S04]  /*f950*/  F2I.U32.TRUNC.NTZ R6, R6 ;  /* 0x0000000600067305 */ /* 0x000ee8000020f000 */
[----:B------:R-:W-:-:S02]  /*f960*/  SHF.R.U64 R13, R2, UR4, R3 ;  /* 0x00000004020d7c19 */ /* 0x000fc40008001203 */
[----:B--2---:R-:W-:-:S05]  /*f970*/  I2FP.F32.U32 R2, R10 ;  /* 0x0000000a00027245 */ /* 0x004fca0000201000 */
[----:B------:R-:W-:Y:S01]  /*f980*/  FMUL R4, R2, UR5 ;  /* 0x0000000502047c20 */ /* 0x000fe20008400000 */
[----:B------:R-:W-:Y:S01]  /*f990*/  SHF.R.U32.HI R2, RZ, UR4, R3 ;  /* 0x00000004ff027c19 */ /* 0x000fe20008011603 */
[----:B------:R-:W-:Y:S02]  /*f9a0*/  ULDC UR4, c[0x0][0x658] ;  /* 0x0001960000047ab9 */ /* 0x000fe40000000800 */
[----:B------:R2:W4:Y:S01]  /*f9b0*/  F2I.U32.TRUNC.NTZ R18, R4 ;  /* 0x0000000400127305 */ /* 0x000522000020f000 */
[----:B------:R-:W-:Y:S01]  /*f9c0*/  SHF.R.U64 R16, R13, UR6, R2 ;  /* 0x000000060d107c19 */ /* 0x000fe20008001202 */
[----:B---3--:R-:W-:Y:S01]  /*f9d0*/  IMAD.MOV R6, RZ, RZ, -R6 ;  /* 0x000000ffff067224 */ /* 0x008fe200078e0a06 */
[----:B------:R-:W-:-:S03]  /*f9e0*/  SHF.R.U32.HI R3, RZ, UR6, R2 ;  /* 0x00000006ff037c19 */ /* 0x000fc60008011602 */
[----:B0-----:R-:W-:Y:S01]  /*f9f0*/  IMAD R12, R7, R6, R12 ;  /* 0x00000006070c7224 */ /* 0x001fe200078e020c */
[--C-:B------:R-:W-:Y:S02]  /*fa00*/  SHF.R.U64 R14, R16, UR4, R3.reuse ;  /* 0x00000004100e7c19 */ /* 0x100fe40008001203 */
[----:B------:R-:W-:-:S03]  /*fa10*/  SHF.R.U32.HI R3, RZ, UR4, R3 ;  /* 0x00000004ff037c19 */ /* 0x000fc60008011603 */
[----:B------:R-:W-:Y:S01]  /*fa20*/  IMAD.MOV.U32 R2, RZ, RZ, R14 ;  /* 0x000000ffff027224 */ /* 0x000fe200078e000e */
[----:B--2-4-:R-:W-:Y:S06]  /*fa30*/  @!P1 BRA `(.L_x_309) ;  /* 0x0000000000289947 */ /* 0x014fec0003800000 */
        /* <DEDUP_REMOVED lines=10> */
.L_x_309:
[----:B------:R-:W-:Y:S01]  /*fae0*/  ULDC UR4, c[0x0][0x648] ;  /* 0x0001920000047ab9 */ /* 0x000fe20000000800 */
[----:B------:R-:W-:Y:S01]  /*faf0*/  IMAD.MOV R18, RZ, RZ, -R18 ;  /* 0x000000ffff127224 */ /* 0x000fe200078e0a12 */
[----:B------:R-:W-:Y:S01]  /*fb00*/  SHF.R.U64 R3, R2, UR4, R3 ;  /* 0x0000000402037c19 */ /* 0x000fe20008001203 */
[----:B------:R-:W-:Y:S01]  /*fb10*/  ULDC UR4, c[0x0][0x638] ;  /* 0x00018e0000047ab9 */ /* 0x000fe20000000800 */
[----:B------:R-:W-:Y:S01]  /*fb20*/  LOP3.LUT R2, R16, UR21, RZ, 0xc0, !PT ;  /* 0x0000001510027c12 */ /* 0x000fe2000f8ec0ff */
[----:B-1----:R-:W-:Y:S01]  /*fb30*/  @P2 IMAD R12, R15, R18, R10 ;  /* 0x000000120f0c2224 */ /* 0x002fe200078e020a */
[----:B------:R-:W-:Y:S01]  /*fb40*/  LOP3.LUT R13, R13, UR20, RZ, 0xc0, !PT ;  /* 0x000000140d0d7c12 */ /* 0x000fe2000f8ec0ff */
[----:B------:R-:W-:Y:S01]  /*fb50*/  IMAD.MOV R5, RZ, RZ, -R3 ;  /* 0x000000ffff057224 */ /* 0x000fe200078e0a03 */
[----:B------:R-:W-:Y:S01]  /*fb60*/  ULDC UR5, c[0x0][0x610] ;  /* 0x0001840000057ab9 */ /* 0x000fe20000000800 */
[----:B------:R-:W-:Y:S02]  /*fb70*/  IMAD R3, R3, UR22, R2 ;  /* 0x0000001603037c24 */ /* 0x000fe4000f8e0202 */
[----:B------:R-:W-:Y:S01]  /*fb80*/  IMAD R14, R5, UR4, R14 ;  /* 0x00000004050e7c24 */ /* 0x000fe2000f8e020e */
[----:B------:R-:W-:Y:S01]  /*fb90*/  ULDC UR4, c[0x0][0x600] ;  /* 0x0001800000047ab9 */ /* 0x000fe20000000800 */
[----:B------:R-:W-:-:S02]  /*fba0*/  IMAD R3, R3, UR5, R12 ;  /* 0x0000000503037c24 */ /* 0x000fc4000f8e020c */
[----:B------:R-:W-:Y:S02]  /*fbb0*/  IMAD R14, R14, UR4, R13 ;  /* 0x000000040e0e7c24 */ /* 0x000fe4000f8e020d */
[----:B------:R-:W-:-:S03]  /*fbc0*/  IMAD.MOV.U32 R2, RZ, RZ, 0x1 ;  /* 0x00000001ff027424 */ /* 0x000fc600078e00ff */
[----:B------:R-:W-:Y:S02]  /*fbd0*/  SEL R4, R14, R3, !P2 ;  /* 0x000000030e047207 */ /* 0x000fe40005000000 */
[----:B------:R-:W-:-:S03]  /*fbe0*/  SEL R3, R3, R14, !P2 ;  /* 0x0000000e03037207 */ /* 0x000fc60005000000 */
[----:B------:R1:W-:Y:S04]  /*fbf0*/  STL [R1+0x80], R4 ;  /* 0x0000800401007387 */ /* 0x0003e80000100800 */
[----:B------:R1:W-:Y:S04]  /*fc00*/  STL [R1+0x70], R11 ;  /* 0x0000700b01007387 */ /* 0x0003e80000100800 */
[----:B------:R1:W-:Y:S02]  /*fc10*/  STL [R1+0x7c], R3 ;  /* 0x00007c0301007387 */ /* 0x0003e40000100800 */
.L_x_307:
[----:B------:R-:W-:Y:S05]  /*fc20*/  BSYNC B1 ;  /* 0x0000000000017941 */ /* 0x000fea0003800000 */
.L_x_306:
[----:B------:R-:W-:-:S13]  /*fc30*/  LOP3.LUT P1, RZ, R2, 0xff, RZ, 0xc0, !PT ;  /* 0x000000ff02ff7812 */ /* 0x000fda000782c0ff */
[----:B------:R-:W-:Y:S05]  /*fc40*/  @P1 BRA `(.L_x_310) ;  /* 0xfffffff4000c1947 */ /* 0x000fea000383ffff */
[----:B------:R-:W-:Y:S05]  /*fc50*/  BSYNC B0 ;  /* 0x0000000000007941 */ /* 0x000fea0003800000 */
.L_x_298:
[----:B------:R-:W-:-:S03]  /*fc60*/  UMOV UR4, 0xffffffff ;  /* 0xffffffff00047882 */ /* 0x000fc60000000000 */
[----:B------:R-:W-:Y:S05]  /*fc70*/  BRA.DIV UR4, `(.L_x_311) ;  /* 0x00000006047c7947 */ /* 0x000fea000b800000 */
[----:B------:R-:W-:-:S13]  /*fc80*/  ELECT P0, URZ, PT ;  /* 0x00000000003f782f */ /* 0x000fda0003800000 */
.L_x_328:
[----:B------:R-:W-:Y:S04]  /*fc90*/  BSSY B0, `(.L_x_312) ;  /* 0x0000035000007945 */ /* 0x000fe80003800000 */
[----:B------:R-:W-:Y:S05]  /*fca0*/  @!P0 BRA `(.L_x_313) ;  /* 0x0000000000cc8947 */ /* 0x000fea0003800000 */
[----:B------:R-:W-:-:S04]  /*fcb0*/  ULOP3.LUT UR4, UR15, 0x2, URZ, 0xfc, !UPT ;  /* 0x000000020f047892 */ /* 0x000fc8000f8efc3f */
[----:B------:R-:W-:-:S06]  /*fcc0*/  UISETP.NE.AND UP0, UPT, UR4, 0x3, UPT ;  /* 0x000000030400788c */ /* 0x000fcc000bf05270 */
[----:B------:R-:W-:-:S13]  /*fcd0*/  PLOP3.LUT P0, PT, PT, PT, UP0, 0x80, 0x0 ;  /* 0x000000000000781c */ /* 0x000fda0003f0f008 */
[----:B------:R-:W-:Y:S05]  /*fce0*/  @!P0 BRA `(.L_x_314) ;  /* 0x0000000000048947 */ /* 0x000fea0003800000 */
[----:B------:R-:W-:Y:S01]  /*fcf0*/  BPT.TRAP 0x1 ;  /* 0x000000040000795c */ /* 0x000fe20000300000 */
.L_x_314:
[----:B01----:R-:W0:Y:S01]  /*fd00*/  S2R R3, SR_CgaCtaId ;  /* 0x0000000000037919 */ /* 0x003e220000008800 */
[----:B------:R-:W-:-:S04]  /*fd10*/  MOV R2, 0x400 ;  /* 0x0000040000027802 */ /* 0x000fc80000000f00 */
[----:B0-----:R-:W-:Y:S02]  /*fd20*/  LEA R3, R3, R2, 0x18 ;  /* 0x0000000203037211 */ /* 0x001fe400078ec0ff */
[----:B------:R-:W-:-:S03]  /*fd30*/  SHF.L.U32 R2, R0, 0x1f, RZ ;  /* 0x0000001f00027819 */ /* 0x000fc600000006ff */
[----:B------:R-:W-:-:S04]  /*fd40*/  VIADD R3, R3, 0x28 ;  /* 0x0000002803037836 */ /* 0x000fc80000000000 */
[C---:B------:R-:W-:Y:S02]  /*fd50*/  IMAD R7, R8.reuse, 0x8, R3 ;  /* 0x0000000808077824 */ /* 0x040fe400078e0203 */
[----:B------:R-:W-:Y:S02]  /*fd60*/  VIADD R8, R8, 0x1 ;  /* 0x0000000108087836 */ /* 0x000fe40000000000 */
[----:B------:R-:W0:Y:S03]  /*fd70*/  SYNCS.PHASECHK.TRANS64.TRYWAIT P0, [R7+URZ], R2 ;  /* 0x00000002070075a7 */ /* 0x000e26000800017f */
[----:B------:R-:W-:-:S04]  /*fd80*/  ISETP.NE.AND P1, PT, R8, 0x5, PT ;  /* 0x000000050800780c */ /* 0x000fc80003f25270 */
[----:B------:R-:W-:Y:S02]  /*fd90*/  SEL R5, RZ, 0x1, P1 ;  /* 0x00000001ff057807 */ /* 0x000fe40000800000 */
[----:B------:R-:W-:Y:S02]  /*fda0*/  SEL R8, R8, RZ, P1 ;  /* 0x000000ff08087207 */ /* 0x000fe40000800000 */
[----:B------:R-:W-:-:S03]  /*fdb0*/  LOP3.LUT R5, R0, R5, RZ, 0x3c, !PT ;  /* 0x0000000500057212 */ /* 0x000fc600078e3cff */
[----:B------:R-:W-:Y:S01]  /*fdc0*/  IMAD R9, R8, 0x8, R3 ;  /* 0x0000000808097824 */ /* 0x000fe200078e0203 */
[----:B------:R-:W-:Y:S01]  /*fdd0*/  SHF.L.U32 R4, R5, 0x1f, RZ ;  /* 0x0000001f05047819 */ /* 0x000fe200000006ff */
[----:B0-----:R-:W-:Y:S06]  /*fde0*/  @!P0 BRA `(.L_x_315) ;  /* 0x0000000400448947 */ /* 0x001fec0003800000 */
.L_x_329:
[----:B------:R-:W1:Y:S01]  /*fdf0*/  SYNCS.PHASECHK.TRANS64.TRYWAIT P0, [R9+URZ], R4 ;  /* 0x00000004090075a7 */ /* 0x000e62000800017f */
[----:B------:R-:W-:-:S05]  /*fe00*/  VIADD R0, R8, 0x1 ;  /* 0x0000000108007836 */ /* 0x000fca0000000000 */
[----:B------:R-:W-:-:S04]  /*fe10*/  ISETP.NE.AND P1, PT, R0, 0x5, PT ;  /* 0x000000050000780c */ /* 0x000fc80003f25270 */
[----:B0-----:R-:W-:Y:S02]  /*fe20*/  SEL R2, RZ, 0x1, P1 ;  /* 0x00000001ff027807 */ /* 0x001fe40000800000 */
[----:B------:R-:W-:Y:S02]  /*fe30*/  SEL R0, R0, RZ, P1 ;  /* 0x000000ff00007207 */ /* 0x000fe40000800000 */
[----:B------:R-:W-:-:S03]  /*fe40*/  LOP3.LUT R7, R5, R2, RZ, 0x3c, !PT ;  /* 0x0000000205077212 */ /* 0x000fc600078e3cff */
[----:B------:R-:W-:Y:S01]  /*fe50*/  IMAD R6, R0, 0x8, R3 ;  /* 0x0000000800067824 */ /* 0x000fe200078e0203 */
[----:B------:R-:W-:Y:S01]  /*fe60*/  SHF.L.U32 R5, R7, 0x1f, RZ ;  /* 0x0000001f07057819 */ /* 0x000fe200000006ff */
[----:B-1----:R-:W-:Y:S06]  /*fe70*/  @!P0 BRA `(.L_x_316) ;  /* 0x0000000400348947 */ /* 0x002fec0003800000 */
.L_x_330:
[----:B------:R-:W1:Y:S01]  /*fe80*/  SYNCS.PHASECHK.TRANS64.TRYWAIT P0, [R6+URZ], R5 ;  /* 0x00000005060075a7 */ /* 0x000e62000800017f */
[----:B------:R-:W-:-:S05]  /*fe90*/  VIADD R0, R0, 0x1 ;  /* 0x0000000100007836 */ /* 0x000fca0000000000 */
[----:B------:R-:W-:-:S04]  /*fea0*/  ISETP.NE.AND P1, PT, R0, 0x5, PT ;  /* 0x000000050000780c */ /* 0x000fc80003f25270 */
[----:B------:R-:W-:Y:S02]  /*feb0*/  SEL R2, RZ, 0x1, P1 ;  /* 0x00000001ff027807 */ /* 0x000fe40000800000 */
[----:B------:R-:W-:Y:S02]  /*fec0*/  SEL R0, R0, RZ, P1 ;  /* 0x000000ff00007207 */ /* 0x000fe40000800000 */
[----:B------:R-:W-:-:S03]  /*fed0*/  LOP3.LUT R7, R7, R2, RZ, 0x3c, !PT ;  /* 0x0000000207077212 */ /* 0x000fc600078e3cff */
[----:B0-----:R-:W-:Y:S01]  /*fee0*/  IMAD R9, R0, 0x8, R3 ;  /* 0x0000000800097824 */ /* 0x001fe200078e0203 */
[----:B------:R-:W-:Y:S01]  /*fef0*/  SHF.L.U32 R4, R7, 0x1f, RZ ;  /* 0x0000001f07047819 */ /* 0x000fe200000006ff */
[----:B-1----:R-:W-:Y:S06]  /*ff00*/  @!P0 BRA `(.L_x_317) ;  /* 0x0000000400248947 */ /* 0x002fec0003800000 */
.L_x_331:
[----:B------:R-:W1:Y:S01]  /*ff10*/  SYNCS.PHASECHK.TRANS64.TRYWAIT P0, [R9+URZ], R4 ;  /* 0x00000004090075a7 */ /* 0x000e62000800017f */
[----:B------:R-:W-:-:S05]  /*ff20*/  VIADD R0, R0, 0x1 ;  /* 0x0000000100007836 */ /* 0x000fca0000000000 */
[----:B------:R-:W-:-:S04]  /*ff30*/  ISETP.NE.AND P1, PT, R0, 0x5, PT ;  /* 0x000000050000780c */ /* 0x000fc80003f25270 */
[----:B------:R-:W-:Y:S02]  /*ff40*/  SEL R2, RZ, 0x1, P1 ;  /* 0x00000001ff027807 */ /* 0x000fe40000800000 */
[----:B------:R-:W-:Y:S02]  /*ff50*/  SEL R0, R0, RZ, P1 ;  /* 0x000000ff00007207 */ /* 0x000fe40000800000 */
[----:B------:R-:W-:Y:S01]  /*ff60*/  LOP3.LUT R2, R7, R2, RZ, 0x3c, !PT ;  /* 0x0000000207027212 */ /* 0x000fe200078e3cff */
[----:B-1----:R-:W-:Y:S06]  /*ff70*/  @!P0 BRA `(.L_x_318) ;  /* 0x00000004001c8947 */ /* 0x002fec0003800000 */
.L_x_332:
[----:B------:R-:W-:Y:S01]  /*ff80*/  IMAD R3, R0, 0x8, R3 ;  /* 0x0000000800037824 */ /* 0x000fe200078e0203 */
[----:B------:R-:W-:-:S07]  /*ff90*/  SHF.L.U32 R0, R2, 0x1f, RZ ;  /* 0x0000001f02007819 */ /* 0x000fce00000006ff */
.L_x_319:
[----:B--2---:R2:W3:Y:S02]  /*ffa0*/  SYNCS.PHASECHK.TRANS64.TRYWAIT P0, [R3+URZ], R0 ;  /* 0x00000000030075a7 */ /* 0x0044e4000800017f */
[----:B---3--:R-:W-:Y:S05]  /*ffb0*/  @!P0 NANOSLEEP.SYNCS 0x989680 ;  /* 0x009896800000895d */ /* 0x008fea0003900000 */
[----:B------:R-:W3:Y:S02]  /*ffc0*/  @!P0 SYNCS.PHASECHK.TRANS64 P0, [R3+URZ], R0 ;  /* 0x00000000030085a7 */ /* 0x000ee4000800007f */
[----:B---3--:R-:W-:Y:S05]  /*ffd0*/  @!P0 BRA `(.L_x_319) ;  /* 0xfffffffc00f08947 */ /* 0x008fea000383ffff */
.L_x_313:
[----:B------:R-:W-:Y:S05]  /*ffe0*/  BSYNC B0 ;  /* 0x0000000000007941 */ /* 0x000fea0003800000 */
.L_x_312:
[----:B------:R-:W-:Y:S05]  /*fff0*/  EXIT ;  /* 0x000000000000794d */ /* 0x000fea0003800000 */
.L_x_15:
[----:B--2---:R-:W-:-:S04]  /*10000*/  IMAD.U32 R3, RZ, RZ, UR18 ;  /* 0x00000012ff037e24 */ /* 0x004fc8000f8e00ff */
[----:B------:R2:W3:Y:S03]  /*10010*/  SYNCS.PHASECHK.TRANS64.TRYWAIT P0, [R3+URZ+-0x8], R0 ;  /* 0xfffff800030075a7 */ /* 0x0004e6000800017f */
[----:B---3--:R-:W-:Y:S05]  /*10020*/  @!P0 NANOSLEEP.SYNCS 0x989680 ;  /* 0x009896800000895d */ /* 0x008fea0003900000 */
[----:B------:R-:W3:Y:S02]  /*10030*/  @!P0 SYNCS.PHASECHK.TRANS64 P0, [R3+URZ+-0x8], R0 ;  /* 0xfffff800030085a7 */ /* 0x000ee4000800007f */
[----:B---3--:R-:W-:Y:S05]  /*10040*/  @!P0 BRA `(.L_x_15) ;  /* 0xfffffffc00ec8947 */ /* 0x008fea000383ffff */
[----:B------:R-:W-:Y:S05]  /*10050*/  BRA `(.L_x_320) ;  /* 0xffffff1400687947 */ /* 0x000fea000383ffff */
.L_x_20:
[----:B-1----:R-:W-:-:S04]  /*10060*/  IMAD.U32 R3, RZ, RZ, UR6 ;  /* 0x00000006ff037e24 */ /* 0x002fc8000f8e00ff */
[----:B------:R1:W2:Y:S03]  /*10070*/  SYNCS.PHASECHK.TRANS64.TRYWAIT P0, [R3+URZ], R0 ;  /* 0x00000000030075a7 */ /* 0x0002a6000800017f */
[----:B--2---:R-:W-:Y:S05]  /*10080*/  @!P0 NANOSLEEP.SYNCS 0x989680 ;  /* 0x009896800000895d */ /* 0x004fea0003900000 */
[----:B------:R-:W2:Y:S02]  /*10090*/  @!P0 SYNCS.PHASECHK.TRANS64 P0, [R3+URZ], R0 ;  /* 0x00000000030085a7 */ /* 0x000ea4000800007f */
[----:B--2---:R-:W-:Y:S05]  /*100a0*/  @!P0 BRA `(.L_x_20) ;  /* 0xfffffffc00ec8947 */ /* 0x004fea000383ffff */
[----:B------:R-:W-:Y:S05]  /*100b0*/  BRA `(.L_x_19) ;  /* 0xffffff1c00d07947 */ /* 0x000fea000383ffff */
.L_x_26:
[----:B-----5:R2:W-:Y:S02]  /*100c0*/  STL [R1+0x98], R0 ;  /* 0x0000980001007387 */ /* 0x0205e40000100800 */
[----:B--2---:R-:W-:-:S04]  /*100d0*/  IMAD.U32 R0, RZ, RZ, UR9 ;  /* 0x00000009ff007e24 */ /* 0x004fc8000f8e00ff */
[----:B------:R2:W3:Y:S03]  /*100e0*/  SYNCS.PHASECHK.TRANS64.TRYWAIT P0, [R0+URZ], R229 ;  /* 0x000000e5000075a7 */ /* 0x0004e6000800017f */
[----:B---3--:R-:W-:Y:S05]  /*100f0*/  @!P0 NANOSLEEP.SYNCS 0x989680 ;  /* 0x009896800000895d */ /* 0x008fea0003900000 */
[----:B------:R2:W3:Y:S02]  /*10100*/  @!P0 SYNCS.PHASECHK.TRANS64 P0, [R0+URZ], R229 ;  /* 0x000000e5000085a7 */ /* 0x0004e4000800007f */
[----:B--2---:R2:W5:Y:S02]  /*10110*/  LDL.LU R0, [R1+0x98] ;  /* 0x0000980001007983 */ /* 0x0045640000300800 */
[----:B--23--:R-:W-:Y:S05]  /*10120*/  @!P0 BRA `(.L_x_26) ;  /* 0xfffffffc00e48947 */ /* 0x00cfea000383ffff */
[----:B------:R-:W-:Y:S05]  /*10130*/  BRA `(.L_x_25) ;  /* 0xffffff3000687947 */ /* 0x000fea000383ffff */
.L_x_34:
[----:B-1----:R-:W-:-:S04]  /*10140*/  IMAD.U32 R25, RZ, RZ, UR18 ;  /* 0x00000012ff197e24 */ /* 0x002fc8000f8e00ff */
[----:B------:R1:W3:Y:S03]  /*10150*/  SYNCS.PHASECHK.TRANS64.TRYWAIT P0, [R25+URZ+0x8], R24 ;  /* 0x00000818190075a7 */ /* 0x0002e6000800017f */
[----:B---3--:R-:W-:Y:S05]  /*10160*/  @!P0 NANOSLEEP.SYNCS 0x989680 ;  /* 0x009896800000895d */ /* 0x008fea0003900000 */
[----:B------:R-:W3:Y:S02]  /*10170*/  @!P0 SYNCS.PHASECHK.TRANS64 P0, [R25+URZ+0x8], R24 ;  /* 0x00000818190085a7 */ /* 0x000ee4000800007f */
[----:B---3--:R-:W-:Y:S05]  /*10180*/  @!P0 BRA `(.L_x_34) ;  /* 0xfffffffc00ec8947 */ /* 0x008fea000383ffff */
[----:B------:R-:W-:Y:S05]  /*10190*/  BRA `(.L_x_321) ;  /* 0xffffff5400487947 */ /* 0x000fea000383ffff */
.L_x_299:
[----:B------:R-:W-:Y:S01]  /*101a0*/  BSSY B1, `(.L_x_322) ;  /* 0x0000006000017945 */ /* 0x000fe20003800000 */
[----:B------:R-:W-:-:S07]  /*101b0*/  IMAD.MOV.U32 R2, RZ, RZ, -0x1 ;  /* 0xffffffffff027424 */ /* 0x000fce00078e00ff */
[----:B------:R-:W-:Y:S05]  /*101c0*/  WARPSYNC.COLLECTIVE R2, `(.L_x_323) ;  /* 0x00000000020c7348 */ /* 0x000fea0003c00000 */
[----:B------:R-:W-:Y:S02]  /*101d0*/  ELECT P1, UR62, PT ;  /* 0x00000000003e782f */ /* 0x000fe40003820000 */
[----:B------:R-:W-:Y:S01]  /*101e0*/  MOV R2, UR62 ;  /* 0x0000003e00027c02 */ /* 0x000fe20008000f00 */
[----:B------:R-:W-:Y:S10]  /*101f0*/  ENDCOLLECTIVE ;  /* 0x000000000000791b */ /* 0x000ff40003800000 */
.L_x_323:
[----:B------:R-:W-:Y:S05]  /*10200*/  BSYNC B1 ;  /* 0x0000000000017941 */ /* 0x000fea0003800000 */
.L_x_322:
[----:B------:R-:W-:Y:S05]  /*10210*/  BRA `(.L_x_324) ;  /* 0xffffffec00a47947 */ /* 0x000fea000383ffff */
.L_x_302:
[----:B-1----:R1:W2:Y:S02]  /*10220*/  SYNCS.PHASECHK.TRANS64.TRYWAIT P1, [R11+URZ+0x28], R4 ;  /* 0x000028040b0075a7 */ /* 0x0022a4000802017f */
[----:B--2---:R-:W-:Y:S05]  /*10230*/  @!P1 NANOSLEEP.SYNCS 0x989680 ;  /* 0x009896800000995d */ /* 0x004fea0003900000 */
[----:B------:R-:W2:Y:S02]  /*10240*/  @!P1 SYNCS.PHASECHK.TRANS64 P1, [R11+URZ+0x28], R4 ;  /* 0x000028040b0095a7 */ /* 0x000ea4000802007f */
[----:B--2---:R-:W-:Y:S05]  /*10250*/  @!P1 BRA `(.L_x_302) ;  /* 0xfffffffc00f09947 */ /* 0x004fea000383ffff */
[----:B------:R-:W-:Y:S05]  /*10260*/  BRA `(.L_x_325) ;  /* 0xffffffec00e07947 */ /* 0x000fea000383ffff */
.L_x_311:
[----:B------:R-:W-:Y:S01]  /*10270*/  BSSY B0, `(.L_x_326) ;  /* 0x0000006000007945 */ /* 0x000fe20003800000 */
[----:B------:R-:W-:-:S07]  /*10280*/  IMAD.MOV.U32 R2, RZ, RZ, -0x1 ;  /* 0xffffffffff027424 */ /* 0x000fce00078e00ff */
[----:B01----:R-:W-:Y:S05]  /*10290*/  WARPSYNC.COLLECTIVE R2, `(.L_x_327) ;  /* 0x00000000020c7348 */ /* 0x003fea0003c00000 */
[----:B------:R-:W-:Y:S02]  /*102a0*/  ELECT P1, UR62, PT ;  /* 0x00000000003e782f */ /* 0x000fe40003820000 */
[----:B------:R-:W-:Y:S01]  /*102b0*/  MOV R2, UR62 ;  /* 0x0000003e00027c02 */ /* 0x000fe20008000f00 */
[----:B01----:R-:W-:Y:S10]  /*102c0*/  ENDCOLLECTIVE ;  /* 0x000000000000791b */ /* 0x003ff40003800000 */
.L_x_327:
[----:B------:R-:W-:Y:S05]  /*102d0*/  BSYNC B0 ;  /* 0x0000000000007941 */ /* 0x000fea0003800000 */
.L_x_326:
[----:B------:R-:W-:Y:S01]  /*102e0*/  PLOP3.LUT P0, PT, P1, PT, PT, 0x80, 0x0 ;  /* 0x000000000000781c */ /* 0x000fe20000f0f070 */
[----:B------:R-:W-:-:S12]  /*102f0*/  BRA `(.L_x_328) ;  /* 0xfffffff800647947 */ /* 0x000fd8000383ffff */
.L_x_315:
[----:B0-----:R0:W1:Y:S02]  /*10300*/  SYNCS.PHASECHK.TRANS64.TRYWAIT P0, [R7+URZ], R2 ;  /* 0x00000002070075a7 */ /* 0x001064000800017f */
[----:B-1----:R-:W-:Y:S05]  /*10310*/  @!P0 NANOSLEEP.SYNCS 0x989680 ;  /* 0x009896800000895d */ /* 0x002fea0003900000 */
[----:B------:R-:W1:Y:S02]  /*10320*/  @!P0 SYNCS.PHASECHK.TRANS64 P0, [R7+URZ], R2 ;  /* 0x00000002070085a7 */ /* 0x000e64000800007f */
[----:B-1----:R-:W-:Y:S05]  /*10330*/  @!P0 BRA `(.L_x_315) ;  /* 0xfffffffc00f08947 */ /* 0x002fea000383ffff */
[----:B------:R-:W-:Y:S05]  /*10340*/  BRA `(.L_x_329) ;  /* 0xfffffff800a87947 */ /* 0x000fea000383ffff */
.L_x_316:
[----:B0-----:R0:W1:Y:S02]  /*10350*/  SYNCS.PHASECHK.TRANS64.TRYWAIT P0, [R9+URZ], R4 ;  /* 0x00000004090075a7 */ /* 0x001064000800017f */
[----:B-1----:R-:W-:Y:S05]  /*10360*/  @!P0 NANOSLEEP.SYNCS 0x989680 ;  /* 0x009896800000895d */ /* 0x002fea0003900000 */
[----:B------:R-:W1:Y:S02]  /*10370*/  @!P0 SYNCS.PHASECHK.TRANS64 P0, [R9+URZ], R4 ;  /* 0x00000004090085a7 */ /* 0x000e64000800007f */
[----:B-1----:R-:W-:Y:S05]  /*10380*/  @!P0 BRA `(.L_x_316) ;  /* 0xfffffffc00f08947 */ /* 0x002fea000383ffff */
[----:B------:R-:W-:Y:S05]  /*10390*/  BRA `(.L_x_330) ;  /* 0xfffffff800b87947 */ /* 0x000fea000383ffff */
.L_x_317:
[----:B0-----:R0:W1:Y:S02]  /*103a0*/  SYNCS.PHASECHK.TRANS64.TRYWAIT P0, [R6+URZ], R5 ;  /* 0x00000005060075a7 */ /* 0x001064000800017f */
[----:B-1----:R-:W-:Y:S05]  /*103b0*/  @!P0 NANOSLEEP.SYNCS 0x989680 ;  /* 0x009896800000895d */ /* 0x002fea0003900000 */
[----:B------:R-:W1:Y:S02]  /*103c0*/  @!P0 SYNCS.PHASECHK.TRANS64 P0, [R6+URZ], R5 ;  /* 0x00000005060085a7 */ /* 0x000e64000800007f */
[----:B-1----:R-:W-:Y:S05]  /*103d0*/  @!P0 BRA `(.L_x_317) ;  /* 0xfffffffc00f08947 */ /* 0x002fea000383ffff */
[----:B------:R-:W-:Y:S05]  /*103e0*/  BRA `(.L_x_331) ;  /* 0xfffffff800c87947 */ /* 0x000fea000383ffff */
.L_x_318:
[----:B-1----:R1:W2:Y:S02]  /*103f0*/  SYNCS.PHASECHK.TRANS64.TRYWAIT P0, [R9+URZ], R4 ;  /* 0x00000004090075a7 */ /* 0x0022a4000800017f */
[----:B--2---:R-:W-:Y:S05]  /*10400*/  @!P0 NANOSLEEP.SYNCS 0x989680 ;  /* 0x009896800000895d */ /* 0x004fea0003900000 */
[----:B------:R-:W2:Y:S02]  /*10410*/  @!P0 SYNCS.PHASECHK.TRANS64 P0, [R9+URZ], R4 ;  /* 0x00000004090085a7 */ /* 0x000ea4000800007f */
[----:B--2---:R-:W-:Y:S05]  /*10420*/  @!P0 BRA `(.L_x_318) ;  /* 0xfffffffc00f08947 */ /* 0x004fea000383ffff */
[----:B------:R-:W-:Y:S05]  /*10430*/  BRA `(.L_x_332) ;  /* 0xfffffff800d07947 */ /* 0x000fea000383ffff */
.L_x_333:
[----:B------:R-:W-:-:S00]  /*10440*/  BRA `(.L_x_333) ;  /* 0xfffffffc00fc7947 */ /* 0x000fc0000383ffff */
[----:B------:R-:W-:-:S00]  /*10450*/  NOP ;  /* 0x0000000000007918 */ /* 0x000fc00000000000 */
        /* <DEDUP_REMOVED lines=10> */
.L_x_334:


//--------------------- .nv.shared._ZN7cutlass13device_kernelINS_4gemm6kernel13GemmUniversalIN4cute5tupleIJiiiiEEENS1_10collective13CollectiveMmaINS1_37MainloopSm90TmaGmmaWarpSpecializedFP8ILi5ENS5_IJNS4_1CILi1EEESB_SB_EEENS1_32KernelTmaWarpSpecializedPingpongEEENS5_IJNSA_ILi64EEENSA_ILi256EEENSA_ILi128EEEEEENS_12float_e5m2_tENS5_IJlSB_lEEESJ_SK_NS4_8TiledMMAINS4_8MMA_AtomIJNS4_4SM904GMMA31MMA_64x256x32_F32E5M2E5M2_SS_TNILNSO_7ScaleInE1ELSQ_1EEEEEENS4_6LayoutISC_NS5_IJNSA_ILi0EEESU_SU_EEEEENS5_IJNS4_10UnderscoreESX_SX_EEEEENS4_13SM90_TMA_LOADENS4_14ComposedLayoutINS4_7SwizzleILi3ELi4ELi3EEENS4_18smem_ptr_flag_bitsILi8EEENST_INS5_IJNSA_ILi8EEESH_EEENS5_IJSH_SB_EEEEEEEvNS4_8identityES10_S1A_vS1B_EENS_8epilogue10collective6detail29Sm90TmaWarpSpecializedAdapterINS1E_15DefaultEpilogueISJ_SK_SK_NS1D_6thread17LinearCombinationISJ_Li1EffLNS1I_9ScaleType4KindE0ELNS_15FloatRoundStyleE2ESJ_EENS1_15EpilogueDefaultEEEEEvvEEEEvNT_6ParamsE --------------------------
	.section	.nv.shared._ZN7cutlass13device_kernelINS_4gemm6kernel13GemmUniversalIN4cute5tupleIJiiiiEEENS1_10collective13CollectiveMmaINS1_37MainloopSm90TmaGmmaWarpSpecializedFP8ILi5ENS5_IJNS4_1CILi1EEESB_SB_EEENS1_32KernelTmaWarpSpecializedPingpongEEENS5_IJNSA_ILi64EEENSA_ILi256EEENSA_ILi128EEEEEENS_12float_e5m2_tENS5_IJlSB_lEEESJ_SK_NS4_8TiledMMAINS4_8MMA_AtomIJNS4_4SM904GMMA31MMA_64x256x32_F32E5M2E5M2_SS_TNILNSO_7ScaleInE1ELSQ_1EEEEEENS4_6LayoutISC_NS5_IJNSA_ILi0EEESU_SU_EEEEENS5_IJNS4_10UnderscoreESX_SX_EEEEENS4_13SM90_TMA_LOADENS4_14ComposedLayoutINS4_7SwizzleILi3ELi4ELi3EEENS4_18smem_ptr_flag_bitsILi8EEENST_INS5_IJNSA_ILi8EEESH_EEENS5_IJSH_SB_EEEEEEEvNS4_8identityES10_S1A_vS1B_EENS_8epilogue10collective6detail29Sm90TmaWarpSpecializedAdapterINS1E_15DefaultEpilogueISJ_SK_SK_NS1D_6thread17LinearCombinationISJ_Li1EffLNS1I_9ScaleType4KindE0ELNS_15FloatRoundStyleE2ESJ_EENS1_15EpilogueDefaultEEEEEvvEEEEvNT_6ParamsE,"aw",@nobits
	.sectionflags	@""
	.align	16
	.zero		1024


//--------------------- .nv.shared.reserved.0     --------------------------
	.section	.nv.shared.reserved.0,"aw",@nobits
	.weak		__nv_reservedSMEM_offset_0_alias
	.size		__nv_reservedSMEM_offset_0_alias, 0, 0
	.other		__nv_reservedSMEM_offset_0_alias,@"STO_CUDA_RESERVED_SHARED STV_DEFAULT"
__nv_reservedSMEM_offset_0_alias:
	.zero		0


//--------------------- .nv.global                --------------------------
	.section	.nv.global,"aw",@nobits
.nv.global:
	.type		_ZN40_INTERNAL_1b743e2d_4_k_cu_81d1c16a_243174cute1_E,@object
	.size		_ZN40_INTERNAL_1b743e2d_4_k_cu_81d1c16a_243174cute1_E,(_ZN40_INTERNAL_1b743e2d_4_k_cu_81d1c16a_243174cuda3std3__45__cpo6cbeginE - _ZN40_INTERNAL_1b743e2d_4_k_cu_81d1c16a_243174cute1_E)
_ZN40_INTERNAL_1b743e2d_4_k_cu_81d1c16a_243174cute1_E:
	.zero		1
	.type		_ZN40_INTERNAL_1b743e2d_4_k_cu_81d1c16a_243174cuda3std3__45__cpo6cbeginE,@object
	.size		_ZN40_INTERNAL_1b743e2d_4_k_cu_81d1c16a_243174cuda3std3__45__cpo6cbeginE,(_ZN40_INTERNAL_1b743e2d_4_k_cu_81d1c16a_243174cuda3std3__48in_placeE - _ZN40_INTERNAL_1b743e2d_4_k_cu_81d1c16a_243174cuda3std3__45__cpo6cbeginE)
_ZN40_INTERNAL_1b743e2d_4_k_cu_81d1c16a_243174cuda3std3__45__cpo6cbeginE:
	.zero		1
	.type		_ZN40_INTERNAL_1b743e2d_4_k_cu_81d1c16a_243174cuda3std3__48in_placeE,@object
	.size		_ZN40_INTERNAL_1b743e2d_4_k_cu_81d1c16a_243174cuda3std3__48in_placeE,(_ZN40_INTERNAL_1b743e2d_4_k_cu_81d1c16a_243174cuda3std6ranges3__45__cpo9iter_moveE - _ZN40_INTERNAL_1b743e2d_4_k_cu_81d1c16a_243174cuda3std3__48in_placeE)
_ZN40_INTERNAL_1b743e2d_4_k_cu_81d1c16a_243174cuda3std3__48in_placeE:
	.zero		1
	.type		_ZN40_INTERNAL_1b743e2d_4_k_cu_81d1c16a_243174cuda3std6ranges3__45__cpo9iter_moveE,@object
	.size		_ZN40_INTERNAL_1b743e2d_4_k_cu_81d1c16a_243174cuda3std6ranges3__45__cpo9iter_moveE,(_ZN40_INTERNAL_1b743e2d_4_k_cu_81d1c16a_243174cuda3std3__45__cpo5beginE - _ZN40_INTERNAL_1b743e2d_4_k_cu_81d1c16a_243174cuda3std6ranges3__45__cpo9iter_moveE)
_ZN40_INTERNAL_1b743e2d_4_k_cu_81d1c16a_243174cuda3std6ranges3__45__cpo9iter_moveE:
	.zero		1
	.type		_ZN40_INTERNAL_1b743e2d_4_k_cu_81d1c16a_243174cuda3std3__45__cpo5beginE,@object
	.size		_ZN40_INTERNAL_1b743e2d_4_k_cu_81d1c16a_243174cuda3std3__45__cpo5beginE,(_ZN40_INTERNAL_1b743e2d_4_k_cu_81d1c16a_243174cuda3std3__442_GLOBAL__N__1b743e2d_4_k_cu_81d1c16a_243176ignoreE - _ZN40_INTERNAL_1b743e2d_4_k_cu_81d1c16a_243174cuda3std3__45__cpo5beginE)
_ZN40_INTERNAL_1b743e2d_4_k_cu_81d1c16a_243174cuda3std3__45__cpo5beginE:
	.zero		1
	.type		_ZN40_INTERNAL_1b743e2d_4_k_cu_81d1c16a_243174cuda3std3__442_GLOBAL__N__1b743e2d_4_k_cu_81d1c16a_243176ignoreE,@object
	.size		_ZN40_INTERNAL_1b743e2d_4_k_cu_81d1c16a_243174cuda3std3__442_GLOBAL__N__1b743e2d_4_k_cu_81d1c16a_243176ignoreE,(_ZN40_INTERNAL_1b743e2d_4_k_cu_81d1c16a_243174cute7productE - _ZN40_INTERNAL_1b743e2d_4_k_cu_81d1c16a_243174cuda3std3__442_GLOBAL__N__1b743e2d_4_k_cu_81d1c16a_243176ignoreE)
_ZN40_INTERNAL_1b743e2d_4_k_cu_81d1c16a_243174cuda3std3__442_GLOBAL__N__1b743e2d_4_k_cu_81d1c16a_243176ignoreE:
	.zero		1
	.type		_ZN40_INTERNAL_1b743e2d_4_k_cu_81d1c16a_243174cute7productE,@object
	.size		_ZN40_INTERNAL_1b743e2d_4_k_cu_81d1c16a_243174cute7productE,(_ZN40_INTERNAL_1b743e2d_4_k_cu_81d1c16a_243174cuda3std3__45__cpo3endE - _ZN40_INTERNAL_1b743e2d_4_k_cu_81d1c16a_243174cute7productE)
_ZN40_INTERNAL_1b743e2d_4_k_cu_81d1c16a_243174cute7productE:
	.zero		1
	.type		_ZN40_INTERNAL_1b743e2d_4_k_cu_81d1c16a_243174cuda3std3__45__cpo3endE,@object
	.size		_ZN40_INTERNAL_1b743e2d_4_k_cu_81d1c16a_243174cuda3std3__45__cpo3endE,(_ZN40_INTERNAL_1b743e2d_4_k_cu_81d1c16a_243174cuda3std3__419piecewise_constructE - _ZN40_INTERNAL_1b743e2d_4_k_cu_81d1c16a_243174cuda3std3__45__cpo3endE)
_ZN40_INTERNAL_1b743e2d_4_k_cu_81d1c16a_243174cuda3std3__45__cpo3endE:
	.zero		1
	.type		_ZN40_INTERNAL_1b743e2d_4_k_cu_81d1c16a_243174cuda3std3__419piecewise_constructE,@object
	.size		_ZN40_INTERNAL_1b743e2d_4_k_cu_81d1c16a_243174cuda3std3__419piecewise_constructE,(_ZN40_INTERNAL_1b743e2d_4_k_cu_81d1c16a_243174cuda3std3__45__cpo4cendE - _ZN40_INTERNAL_1b743e2d_4_k_cu_81d1c16a_243174cuda3std3__419piecewise_constructE)
_ZN40_INTERNAL_1b743e2d_4_k_cu_81d1c16a_243174cuda3std3__419piecewise_constructE:
	.zero		1
	.type		_ZN40_INTERNAL_1b743e2d_4_k_cu_81d1c16a_243174cuda3std3__45__cpo4cendE,@object
	.size		_ZN40_INTERNAL_1b743e2d_4_k_cu_81d1c16a_243174cuda3std3__45__cpo4cendE,(_ZN40_INTERNAL_1b743e2d_4_k_cu_81d1c16a_243174cuda3std6ranges3__45__cpo4swapE - _ZN40_INTERNAL_1b743e2d_4_k_cu_81d1c16a_243174cuda3std3__45__cpo4cendE)
_ZN40_INTERNAL_1b743e2d_4_k_cu_81d1c16a_243174cuda3std3__45__cpo4cendE:
	.zero		1
	.type		_ZN40_INTERNAL_1b743e2d_4_k_cu_81d1c16a_243174cuda3std6ranges3__45__cpo4swapE,@object
	.size		_ZN40_INTERNAL_1b743e2d_4_k_cu_81d1c16a_243174cuda3std6ranges3__45__cpo4swapE,(.L_7 - _ZN40_INTERNAL_1b743e2d_4_k_cu_81d1c16a_243174cuda3std6ranges3__45__cpo4swapE)
_ZN40_INTERNAL_1b743e2d_4_k_cu_81d1c16a_243174cuda3std6ranges3__45__cpo4swapE:
	.zero		1
.L_7:


//--------------------- .nv.constant0._ZN7cutlass13device_kernelINS_4gemm6kernel13GemmUniversalIN4cute5tupleIJiiiiEEENS1_10collective13CollectiveMmaINS1_37MainloopSm90TmaGmmaWarpSpecializedFP8ILi5ENS5_IJNS4_1CILi1EEESB_SB_EEENS1_32KernelTmaWarpSpecializedPingpongEEENS5_IJNSA_ILi64EEENSA_ILi256EEENSA_ILi128EEEEEENS_12float_e5m2_tENS5_IJlSB_lEEESJ_SK_NS4_8TiledMMAINS4_8MMA_AtomIJNS4_4SM904GMMA31MMA_64x256x32_F32E5M2E5M2_SS_TNILNSO_7ScaleInE1ELSQ_1EEEEEENS4_6LayoutISC_NS5_IJNSA_ILi0EEESU_SU_EEEEENS5_IJNS4_10UnderscoreESX_SX_EEEEENS4_13SM90_TMA_LOADENS4_14ComposedLayoutINS4_7SwizzleILi3ELi4ELi3EEENS4_18smem_ptr_flag_bitsILi8EEENST_INS5_IJNSA_ILi8EEESH_EEENS5_IJSH_SB_EEEEEEEvNS4_8identityES10_S1A_vS1B_EENS_8epilogue10collective6detail29Sm90TmaWarpSpecializedAdapterINS1E_15DefaultEpilogueISJ_SK_SK_NS1D_6thread17LinearCombinationISJ_Li1EffLNS1I_9ScaleType4KindE0ELNS_15FloatRoundStyleE2ESJ_EENS1_15EpilogueDefaultEEEEEvvEEEEvNT_6ParamsE --------------------------
	.section	.nv.constant0._ZN7cutlass13device_kernelINS_4gemm6kernel13GemmUniversalIN4cute5tupleIJiiiiEEENS1_10collective13CollectiveMmaINS1_37MainloopSm90TmaGmmaWarpSpecializedFP8ILi5ENS5_IJNS4_1CILi1EEESB_SB_EEENS1_32KernelTmaWarpSpecializedPingpongEEENS5_IJNSA_ILi64EEENSA_ILi256EEENSA_ILi128EEEEEENS_12float_e5m2_tENS5_IJlSB_lEEESJ_SK_NS4_8TiledMMAINS4_8MMA_AtomIJNS4_4SM904GMMA31MMA_64x256x32_F32E5M2E5M2_SS_TNILNSO_7ScaleInE1ELSQ_1EEEEEENS4_6LayoutISC_NS5_IJNSA_ILi0EEESU_SU_EEEEENS5_IJNS4_10UnderscoreESX_SX_EEEEENS4_13SM90_TMA_LOADENS4_14ComposedLayoutINS4_7SwizzleILi3ELi4ELi3EEENS4_18smem_ptr_flag_bitsILi8EEENST_INS5_IJNSA_ILi8EEESH_EEENS5_IJSH_SB_EEEEEEEvNS4_8identityES10_S1A_vS1B_EENS_8epilogue10collective6detail29Sm90TmaWarpSpecializedAdapterINS1E_15DefaultEpilogueISJ_SK_SK_NS1D_6thread17LinearCombinationISJ_Li1EffLNS1I_9ScaleType4KindE0ELNS_15FloatRoundStyleE2ESJ_EENS1_15EpilogueDefaultEEEEEvvEEEEvNT_6ParamsE,"a",@progbits
	.sectionflags	@""
	.align	4
.nv.constant0._ZN7cutlass13device_kernelINS_4gemm6kernel13GemmUniversalIN4cute5tupleIJiiiiEEENS1_10collective13CollectiveMmaINS1_37MainloopSm90TmaGmmaWarpSpecializedFP8ILi5ENS5_IJNS4_1CILi1EEESB_SB_EEENS1_32KernelTmaWarpSpecializedPingpongEEENS5_IJNSA_ILi64EEENSA_ILi256EEENSA_ILi128EEEEEENS_12float_e5m2_tENS5_IJlSB_lEEESJ_SK_NS4_8TiledMMAINS4_8MMA_AtomIJNS4_4SM904GMMA31MMA_64x256x32_F32E5M2E5M2_SS_TNILNSO_7ScaleInE1ELSQ_1EEEEEENS4_6LayoutISC_NS5_IJNSA_ILi0EEESU_SU_EEEEENS5_IJNS4_10UnderscoreESX_SX_EEEEENS4_13SM90_TMA_LOADENS4_14ComposedLayoutINS4_7SwizzleILi3ELi4ELi3EEENS4_18smem_ptr_flag_bitsILi8EEENST_INS5_IJNSA_ILi8EEESH_EEENS5_IJSH_SB_EEEEEEEvNS4_8identityES10_S1A_vS1B_EENS_8epilogue10collective6detail29Sm90TmaWarpSpecializedAdapterINS1E_15DefaultEpilogueISJ_SK_SK_NS1D_6thread17LinearCombinationISJ_Li1EffLNS1I_9ScaleType4KindE0ELNS_15FloatRoundStyleE2ESJ_EENS1_15EpilogueDefaultEEEEEvvEEEEvNT_6ParamsE:
	.zero		1664


//--------------------- SYMBOLS --------------------------

	.type		.nv.reservedSmem.offset0,@object
	.size		.nv.reservedSmem.offset0,0x4
